//
// Generated by NVIDIA NVVM Compiler
//
// Compiler Build ID: CL-36424714
// Cuda compilation tools, release 13.0, V13.0.88
// Based on NVVM 20.0.0
//

.version 9.0
.target sm_100
.address_size 64

	// .globl	setup_random_states
.global .align 4 .b8 precalc_xorwow_matrix[102400];
.global .align 4 .b8 precalc_xorwow_offset_matrix[102400];
.global .align 4 .b8 mrg32k3aM1[2304];
.global .align 4 .b8 mrg32k3aM2[2304];
.global .align 4 .b8 mrg32k3aM1SubSeq[2016];
.global .align 4 .b8 mrg32k3aM2SubSeq[2016];
.global .align 4 .b8 mrg32k3aM1Seq[2304];
.global .align 4 .b8 mrg32k3aM2Seq[2304];
.const .align 8 .b8 __cr_lgamma_table[72];

.visible .entry setup_random_states(
	.param .u64 .ptr .align 1 setup_random_states_param_0,
	.param .u64 setup_random_states_param_1,
	.param .u32 setup_random_states_param_2
)
{
	.reg .pred 	%p<25>;
	.reg .b32 	%r<414>;
	.reg .b64 	%rd<19>;

	ld.param.u64 	%rd8, [setup_random_states_param_0];
	ld.param.u64 	%rd9, [setup_random_states_param_1];
	ld.param.u32 	%r183, [setup_random_states_param_2];
	mov.u32 	%r184, %ctaid.x;
	mov.u32 	%r185, %ntid.x;
	mov.u32 	%r186, %tid.x;
	mad.lo.s32 	%r1, %r184, %r185, %r186;
	setp.ge.s32 	%p1, %r1, %r183;
	@%p1 bra 	$L__BB0_44;
	cvta.to.global.u64 	%rd10, %rd8;
	cvt.s64.s32 	%rd18, %r1;
	mul.wide.s32 	%rd11, %r1, 48;
	add.s64 	%rd2, %rd10, %rd11;
	cvt.u32.u64 	%r187, %rd9;
	xor.b32  	%r188, %r187, -1429050551;
	mul.lo.s32 	%r189, %r188, 1099087573;
	{ .reg .b32 tmp; mov.b64 {tmp, %r190}, %rd9; }
	xor.b32  	%r191, %r190, -136515619;
	mul.lo.s32 	%r192, %r191, -1703105765;
	add.s32 	%r193, %r189, %r192;
	add.s32 	%r194, %r193, 6615241;
	add.s32 	%r195, %r189, 123456789;
	st.global.v2.u32 	[%rd2], {%r194, %r195};
	xor.b32  	%r196, %r189, 362436069;
	add.s32 	%r197, %r192, 521288629;
	st.global.v2.u32 	[%rd2+8], {%r196, %r197};
	xor.b32  	%r198, %r192, 88675123;
	add.s32 	%r199, %r189, 5783321;
	st.global.v2.u32 	[%rd2+16], {%r198, %r199};
	setp.eq.s32 	%p2, %r1, 0;
	@%p2 bra 	$L__BB0_43;
	mov.b32 	%r320, 0;
$L__BB0_3:
	and.b64  	%rd4, %rd18, 3;
	setp.eq.s64 	%p3, %rd4, 0;
	@%p3 bra 	$L__BB0_42;
	mul.wide.u32 	%rd12, %r320, 3200;
	mov.u64 	%rd13, precalc_xorwow_matrix;
	add.s64 	%rd5, %rd13, %rd12;
	cvt.u32.u64 	%r3, %rd4;
	mov.b32 	%r321, 0;
$L__BB0_5:
	mov.b32 	%r334, 0;
	mov.u32 	%r335, %r334;
	mov.u32 	%r336, %r334;
	mov.u32 	%r337, %r334;
	mov.u32 	%r338, %r334;
	mov.u32 	%r327, %r334;
$L__BB0_6:
	mul.wide.u32 	%rd14, %r327, 4;
	add.s64 	%rd15, %rd2, %rd14;
	ld.global.u32 	%r11, [%rd15+4];
	shl.b32 	%r12, %r327, 5;
	mov.b32 	%r333, 0;
$L__BB0_7:
	.pragma "nounroll";
	shr.u32 	%r204, %r11, %r333;
	and.b32  	%r205, %r204, 1;
	setp.eq.b32 	%p4, %r205, 1;
	not.pred 	%p5, %p4;
	add.s32 	%r206, %r12, %r333;
	mul.lo.s32 	%r207, %r206, 5;
	mul.wide.u32 	%rd16, %r207, 4;
	add.s64 	%rd6, %rd5, %rd16;
	@%p5 bra 	$L__BB0_9;
	ld.global.u32 	%r208, [%rd6];
	xor.b32  	%r338, %r338, %r208;
	ld.global.u32 	%r209, [%rd6+4];
	xor.b32  	%r337, %r337, %r209;
	ld.global.u32 	%r210, [%rd6+8];
	xor.b32  	%r336, %r336, %r210;
	ld.global.u32 	%r211, [%rd6+12];
	xor.b32  	%r335, %r335, %r211;
	ld.global.u32 	%r212, [%rd6+16];
	xor.b32  	%r334, %r334, %r212;
$L__BB0_9:
	and.b32  	%r214, %r204, 2;
	setp.eq.s32 	%p6, %r214, 0;
	@%p6 bra 	$L__BB0_11;
	ld.global.u32 	%r215, [%rd6+20];
	xor.b32  	%r338, %r338, %r215;
	ld.global.u32 	%r216, [%rd6+24];
	xor.b32  	%r337, %r337, %r216;
	ld.global.u32 	%r217, [%rd6+28];
	xor.b32  	%r336, %r336, %r217;
	ld.global.u32 	%r218, [%rd6+32];
	xor.b32  	%r335, %r335, %r218;
	ld.global.u32 	%r219, [%rd6+36];
	xor.b32  	%r334, %r334, %r219;
$L__BB0_11:
	and.b32  	%r221, %r204, 4;
	setp.eq.s32 	%p7, %r221, 0;
	@%p7 bra 	$L__BB0_13;
	ld.global.u32 	%r222, [%rd6+40];
	xor.b32  	%r338, %r338, %r222;
	ld.global.u32 	%r223, [%rd6+44];
	xor.b32  	%r337, %r337, %r223;
	ld.global.u32 	%r224, [%rd6+48];
	xor.b32  	%r336, %r336, %r224;
	ld.global.u32 	%r225, [%rd6+52];
	xor.b32  	%r335, %r335, %r225;
	ld.global.u32 	%r226, [%rd6+56];
	xor.b32  	%r334, %r334, %r226;
$L__BB0_13:
	and.b32  	%r228, %r204, 8;
	setp.eq.s32 	%p8, %r228, 0;
	@%p8 bra 	$L__BB0_15;
	ld.global.u32 	%r229, [%rd6+60];
	xor.b32  	%r338, %r338, %r229;
	ld.global.u32 	%r230, [%rd6+64];
	xor.b32  	%r337, %r337, %r230;
	ld.global.u32 	%r231, [%rd6+68];
	xor.b32  	%r336, %r336, %r231;
	ld.global.u32 	%r232, [%rd6+72];
	xor.b32  	%r335, %r335, %r232;
	ld.global.u32 	%r233, [%rd6+76];
	xor.b32  	%r334, %r334, %r233;
$L__BB0_15:
	and.b32  	%r235, %r204, 16;
	setp.eq.s32 	%p9, %r235, 0;
	@%p9 bra 	$L__BB0_17;
	ld.global.u32 	%r236, [%rd6+80];
	xor.b32  	%r338, %r338, %r236;
	ld.global.u32 	%r237, [%rd6+84];
	xor.b32  	%r337, %r337, %r237;
	ld.global.u32 	%r238, [%rd6+88];
	xor.b32  	%r336, %r336, %r238;
	ld.global.u32 	%r239, [%rd6+92];
	xor.b32  	%r335, %r335, %r239;
	ld.global.u32 	%r240, [%rd6+96];
	xor.b32  	%r334, %r334, %r240;
$L__BB0_17:
	and.b32  	%r242, %r204, 32;
	setp.eq.s32 	%p10, %r242, 0;
	@%p10 bra 	$L__BB0_19;
	ld.global.u32 	%r243, [%rd6+100];
	xor.b32  	%r338, %r338, %r243;
	ld.global.u32 	%r244, [%rd6+104];
	xor.b32  	%r337, %r337, %r244;
	ld.global.u32 	%r245, [%rd6+108];
	xor.b32  	%r336, %r336, %r245;
	ld.global.u32 	%r246, [%rd6+112];
	xor.b32  	%r335, %r335, %r246;
	ld.global.u32 	%r247, [%rd6+116];
	xor.b32  	%r334, %r334, %r247;
$L__BB0_19:
	and.b32  	%r249, %r204, 64;
	setp.eq.s32 	%p11, %r249, 0;
	@%p11 bra 	$L__BB0_21;
	ld.global.u32 	%r250, [%rd6+120];
	xor.b32  	%r338, %r338, %r250;
	ld.global.u32 	%r251, [%rd6+124];
	xor.b32  	%r337, %r337, %r251;
	ld.global.u32 	%r252, [%rd6+128];
	xor.b32  	%r336, %r336, %r252;
	ld.global.u32 	%r253, [%rd6+132];
	xor.b32  	%r335, %r335, %r253;
	ld.global.u32 	%r254, [%rd6+136];
	xor.b32  	%r334, %r334, %r254;
$L__BB0_21:
	and.b32  	%r256, %r204, 128;
	setp.eq.s32 	%p12, %r256, 0;
	@%p12 bra 	$L__BB0_23;
	ld.global.u32 	%r257, [%rd6+140];
	xor.b32  	%r338, %r338, %r257;
	ld.global.u32 	%r258, [%rd6+144];
	xor.b32  	%r337, %r337, %r258;
	ld.global.u32 	%r259, [%rd6+148];
	xor.b32  	%r336, %r336, %r259;
	ld.global.u32 	%r260, [%rd6+152];
	xor.b32  	%r335, %r335, %r260;
	ld.global.u32 	%r261, [%rd6+156];
	xor.b32  	%r334, %r334, %r261;
$L__BB0_23:
	and.b32  	%r263, %r204, 256;
	setp.eq.s32 	%p13, %r263, 0;
	@%p13 bra 	$L__BB0_25;
	ld.global.u32 	%r264, [%rd6+160];
	xor.b32  	%r338, %r338, %r264;
	ld.global.u32 	%r265, [%rd6+164];
	xor.b32  	%r337, %r337, %r265;
	ld.global.u32 	%r266, [%rd6+168];
	xor.b32  	%r336, %r336, %r266;
	ld.global.u32 	%r267, [%rd6+172];
	xor.b32  	%r335, %r335, %r267;
	ld.global.u32 	%r268, [%rd6+176];
	xor.b32  	%r334, %r334, %r268;
$L__BB0_25:
	and.b32  	%r270, %r204, 512;
	setp.eq.s32 	%p14, %r270, 0;
	@%p14 bra 	$L__BB0_27;
	ld.global.u32 	%r271, [%rd6+180];
	xor.b32  	%r338, %r338, %r271;
	ld.global.u32 	%r272, [%rd6+184];
	xor.b32  	%r337, %r337, %r272;
	ld.global.u32 	%r273, [%rd6+188];
	xor.b32  	%r336, %r336, %r273;
	ld.global.u32 	%r274, [%rd6+192];
	xor.b32  	%r335, %r335, %r274;
	ld.global.u32 	%r275, [%rd6+196];
	xor.b32  	%r334, %r334, %r275;
$L__BB0_27:
	and.b32  	%r277, %r204, 1024;
	setp.eq.s32 	%p15, %r277, 0;
	@%p15 bra 	$L__BB0_29;
	ld.global.u32 	%r278, [%rd6+200];
	xor.b32  	%r338, %r338, %r278;
	ld.global.u32 	%r279, [%rd6+204];
	xor.b32  	%r337, %r337, %r279;
	ld.global.u32 	%r280, [%rd6+208];
	xor.b32  	%r336, %r336, %r280;
	ld.global.u32 	%r281, [%rd6+212];
	xor.b32  	%r335, %r335, %r281;
	ld.global.u32 	%r282, [%rd6+216];
	xor.b32  	%r334, %r334, %r282;
$L__BB0_29:
	and.b32  	%r284, %r204, 2048;
	setp.eq.s32 	%p16, %r284, 0;
	@%p16 bra 	$L__BB0_31;
	ld.global.u32 	%r285, [%rd6+220];
	xor.b32  	%r338, %r338, %r285;
	ld.global.u32 	%r286, [%rd6+224];
	xor.b32  	%r337, %r337, %r286;
	ld.global.u32 	%r287, [%rd6+228];
	xor.b32  	%r336, %r336, %r287;
	ld.global.u32 	%r288, [%rd6+232];
	xor.b32  	%r335, %r335, %r288;
	ld.global.u32 	%r289, [%rd6+236];
	xor.b32  	%r334, %r334, %r289;
$L__BB0_31:
	and.b32  	%r291, %r204, 4096;
	setp.eq.s32 	%p17, %r291, 0;
	@%p17 bra 	$L__BB0_33;
	ld.global.u32 	%r292, [%rd6+240];
	xor.b32  	%r338, %r338, %r292;
	ld.global.u32 	%r293, [%rd6+244];
	xor.b32  	%r337, %r337, %r293;
	ld.global.u32 	%r294, [%rd6+248];
	xor.b32  	%r336, %r336, %r294;
	ld.global.u32 	%r295, [%rd6+252];
	xor.b32  	%r335, %r335, %r295;
	ld.global.u32 	%r296, [%rd6+256];
	xor.b32  	%r334, %r334, %r296;
$L__BB0_33:
	and.b32  	%r298, %r204, 8192;
	setp.eq.s32 	%p18, %r298, 0;
	@%p18 bra 	$L__BB0_35;
	ld.global.u32 	%r299, [%rd6+260];
	xor.b32  	%r338, %r338, %r299;
	ld.global.u32 	%r300, [%rd6+264];
	xor.b32  	%r337, %r337, %r300;
	ld.global.u32 	%r301, [%rd6+268];
	xor.b32  	%r336, %r336, %r301;
	ld.global.u32 	%r302, [%rd6+272];
	xor.b32  	%r335, %r335, %r302;
	ld.global.u32 	%r303, [%rd6+276];
	xor.b32  	%r334, %r334, %r303;
$L__BB0_35:
	and.b32  	%r305, %r204, 16384;
	setp.eq.s32 	%p19, %r305, 0;
	@%p19 bra 	$L__BB0_37;
	ld.global.u32 	%r306, [%rd6+280];
	xor.b32  	%r338, %r338, %r306;
	ld.global.u32 	%r307, [%rd6+284];
	xor.b32  	%r337, %r337, %r307;
	ld.global.u32 	%r308, [%rd6+288];
	xor.b32  	%r336, %r336, %r308;
	ld.global.u32 	%r309, [%rd6+292];
	xor.b32  	%r335, %r335, %r309;
	ld.global.u32 	%r310, [%rd6+296];
	xor.b32  	%r334, %r334, %r310;
$L__BB0_37:
	and.b32  	%r312, %r204, 32768;
	setp.eq.s32 	%p20, %r312, 0;
	@%p20 bra 	$L__BB0_39;
	ld.global.u32 	%r313, [%rd6+300];
	xor.b32  	%r338, %r338, %r313;
	ld.global.u32 	%r314, [%rd6+304];
	xor.b32  	%r337, %r337, %r314;
	ld.global.u32 	%r315, [%rd6+308];
	xor.b32  	%r336, %r336, %r315;
	ld.global.u32 	%r316, [%rd6+312];
	xor.b32  	%r335, %r335, %r316;
	ld.global.u32 	%r317, [%rd6+316];
	xor.b32  	%r334, %r334, %r317;
$L__BB0_39:
	add.s32 	%r333, %r333, 16;
	setp.ne.s32 	%p21, %r333, 32;
	@%p21 bra 	$L__BB0_7;
	mad.lo.s32 	%r318, %r327, -31, %r12;
	add.s32 	%r327, %r318, 1;
	setp.ne.s32 	%p22, %r327, 5;
	@%p22 bra 	$L__BB0_6;
	st.global.u32 	[%rd2+4], %r338;
	st.global.u32 	[%rd2+8], %r337;
	st.global.u32 	[%rd2+12], %r336;
	st.global.u32 	[%rd2+16], %r335;
	st.global.u32 	[%rd2+20], %r334;
	add.s32 	%r321, %r321, 1;
	setp.lt.u32 	%p23, %r321, %r3;
	@%p23 bra 	$L__BB0_5;
$L__BB0_42:
	shr.u64 	%rd7, %rd18, 2;
	add.s32 	%r320, %r320, 1;
	setp.gt.u64 	%p24, %rd18, 3;
	mov.u64 	%rd18, %rd7;
	@%p24 bra 	$L__BB0_3;
$L__BB0_43:
	mov.b32 	%r319, 0;
	st.global.v2.u32 	[%rd2+24], {%r319, %r319};
	st.global.u32 	[%rd2+32], %r319;
	mov.b64 	%rd17, 0;
	st.global.u64 	[%rd2+40], %rd17;
$L__BB0_44:
	ret;

}
	// .globl	monte_carlo_pot_kernel
.visible .entry monte_carlo_pot_kernel(
	.param .u64 .ptr .align 1 monte_carlo_pot_kernel_param_0,
	.param .f32 monte_carlo_pot_kernel_param_1,
	.param .f32 monte_carlo_pot_kernel_param_2,
	.param .f32 monte_carlo_pot_kernel_param_3,
	.param .f32 monte_carlo_pot_kernel_param_4,
	.param .f32 monte_carlo_pot_kernel_param_5,
	.param .u32 monte_carlo_pot_kernel_param_6,
	.param .u32 monte_carlo_pot_kernel_param_7,
	.param .u32 monte_carlo_pot_kernel_param_8,
	.param .u8 monte_carlo_pot_kernel_param_9,
	.param .u64 .ptr .align 1 monte_carlo_pot_kernel_param_10,
	.param .u64 .ptr .align 1 monte_carlo_pot_kernel_param_11
)
{
	.reg .pred 	%p<21>;
	.reg .b16 	%rs<7>;
	.reg .b32 	%r<61>;
	.reg .b32 	%f<67>;
	.reg .b64 	%rd<13>;

	ld.param.u64 	%rd2, [monte_carlo_pot_kernel_param_0];
	ld.param.f32 	%f66, [monte_carlo_pot_kernel_param_1];
	ld.param.f32 	%f10, [monte_carlo_pot_kernel_param_2];
	ld.param.f32 	%f11, [monte_carlo_pot_kernel_param_3];
	ld.param.f32 	%f12, [monte_carlo_pot_kernel_param_4];
	ld.param.f32 	%f13, [monte_carlo_pot_kernel_param_5];
	ld.param.u32 	%r9, [monte_carlo_pot_kernel_param_7];
	ld.param.u32 	%r10, [monte_carlo_pot_kernel_param_8];
	ld.param.s8 	%rs3, [monte_carlo_pot_kernel_param_9];
	ld.param.u64 	%rd3, [monte_carlo_pot_kernel_param_10];
	ld.param.u64 	%rd4, [monte_carlo_pot_kernel_param_11];
	mov.u32 	%r11, %ctaid.x;
	mov.u32 	%r12, %ntid.x;
	mov.u32 	%r13, %tid.x;
	mad.lo.s32 	%r1, %r11, %r12, %r13;
	setp.ge.s32 	%p3, %r1, %r10;
	@%p3 bra 	$L__BB1_13;
	setp.ne.s16 	%p4, %rs3, 0;
	shr.u32 	%r14, %r10, 31;
	add.s32 	%r15, %r10, %r14;
	shr.s32 	%r16, %r15, 1;
	setp.ge.s32 	%p5, %r1, %r16;
	and.pred  	%p1, %p4, %p5;
	not.pred 	%p6, %p1;
	mov.u32 	%r57, %r1;
	@%p6 bra 	$L__BB1_3;
	sub.s32 	%r57, %r1, %r16;
$L__BB1_3:
	mul.f32 	%f14, %f12, 0fBF000000;
	fma.rn.f32 	%f15, %f12, %f14, %f11;
	mul.f32 	%f1, %f13, %f15;
	sqrt.rn.f32 	%f16, %f13;
	mul.f32 	%f2, %f12, %f16;
	sub.f32 	%f17, %f66, %f10;
	abs.f32 	%f18, %f17;
	setp.lt.f32 	%p7, %f18, 0f358637BD;
	mov.b16 	%rs6, 1;
	@%p7 bra 	$L__BB1_11;
	setp.lt.s32 	%p8, %r9, 1;
	mov.b16 	%rs6, 0;
	@%p8 bra 	$L__BB1_11;
	cvta.to.global.u64 	%rd5, %rd2;
	mul.wide.s32 	%rd6, %r57, 48;
	add.s64 	%rd1, %rd5, %rd6;
	ld.global.u32 	%r58, [%rd1+24];
	mov.b32 	%r59, 0;
	mov.f32 	%f64, %f66;
$L__BB1_6:
	setp.eq.s32 	%p9, %r58, 1;
	@%p9 bra 	$L__BB1_8;
	ld.global.v2.u32 	{%r22, %r23}, [%rd1];
	shr.u32 	%r24, %r23, 2;
	xor.b32  	%r25, %r24, %r23;
	ld.global.v2.u32 	{%r26, %r27}, [%rd1+8];
	ld.global.v2.u32 	{%r28, %r29}, [%rd1+16];
	shl.b32 	%r30, %r29, 4;
	shl.b32 	%r31, %r25, 1;
	xor.b32  	%r32, %r31, %r30;
	xor.b32  	%r33, %r32, %r25;
	xor.b32  	%r34, %r33, %r29;
	add.s32 	%r35, %r22, %r34;
	add.s32 	%r36, %r35, 362437;
	shr.u32 	%r37, %r26, 2;
	xor.b32  	%r38, %r37, %r26;
	st.global.v2.u32 	[%rd1+8], {%r28, %r29};
	shl.b32 	%r39, %r34, 4;
	shl.b32 	%r40, %r38, 1;
	xor.b32  	%r41, %r40, %r39;
	xor.b32  	%r42, %r41, %r38;
	xor.b32  	%r43, %r42, %r34;
	st.global.v2.u32 	[%rd1+16], {%r34, %r43};
	add.s32 	%r44, %r22, 724874;
	st.global.v2.u32 	[%rd1], {%r44, %r27};
	add.s32 	%r45, %r43, %r44;
	cvt.rn.f32.u32 	%f19, %r36;
	fma.rn.f32 	%f20, %f19, 0f2F800000, 0f2F000000;
	cvt.rn.f32.u32 	%f21, %r45;
	fma.rn.f32 	%f22, %f21, 0f30C90FDB, 0f30490FDB;
	setp.lt.f32 	%p10, %f20, 0f00800000;
	mul.f32 	%f23, %f20, 0f4B000000;
	selp.f32 	%f24, %f23, %f20, %p10;
	selp.f32 	%f25, 0fC1B80000, 0f00000000, %p10;
	mov.b32 	%r46, %f24;
	add.s32 	%r47, %r46, -1059760811;
	and.b32  	%r48, %r47, -8388608;
	sub.s32 	%r49, %r46, %r48;
	mov.b32 	%f26, %r49;
	cvt.rn.f32.s32 	%f27, %r48;
	fma.rn.f32 	%f28, %f27, 0f34000000, %f25;
	add.f32 	%f29, %f26, 0fBF800000;
	fma.rn.f32 	%f30, %f29, 0fBE055027, 0f3E1039F6;
	fma.rn.f32 	%f31, %f30, %f29, 0fBDF8CDCC;
	fma.rn.f32 	%f32, %f31, %f29, 0f3E0F2955;
	fma.rn.f32 	%f33, %f32, %f29, 0fBE2AD8B9;
	fma.rn.f32 	%f34, %f33, %f29, 0f3E4CED0B;
	fma.rn.f32 	%f35, %f34, %f29, 0fBE7FFF22;
	fma.rn.f32 	%f36, %f35, %f29, 0f3EAAAA78;
	fma.rn.f32 	%f37, %f36, %f29, 0fBF000000;
	mul.f32 	%f38, %f29, %f37;
	fma.rn.f32 	%f39, %f38, %f29, %f29;
	fma.rn.f32 	%f40, %f28, 0f3F317218, %f39;
	setp.gt.u32 	%p11, %r46, 2139095039;
	fma.rn.f32 	%f41, %f24, 0f7F800000, 0f7F800000;
	selp.f32 	%f42, %f41, %f40, %p11;
	setp.eq.f32 	%p12, %f24, 0f00000000;
	mul.f32 	%f43, %f42, 0fC0000000;
	selp.f32 	%f44, 0f7F800000, %f43, %p12;
	sqrt.rn.f32 	%f45, %f44;
	sin.approx.f32 	%f46, %f22;
	cos.approx.f32 	%f47, %f22;
	mul.f32 	%f65, %f45, %f46;
	mul.f32 	%f48, %f45, %f47;
	st.global.f32 	[%rd1+32], %f48;
	mov.b32 	%r58, 1;
	st.global.u32 	[%rd1+24], %r58;
	bra.uni 	$L__BB1_9;
$L__BB1_8:
	mov.b32 	%r58, 0;
	st.global.u32 	[%rd1+24], %r58;
	ld.global.f32 	%f65, [%rd1+32];
$L__BB1_9:
	setp.gt.f32 	%p13, %f10, %f66;
	neg.f32 	%f49, %f65;
	selp.f32 	%f50, %f49, %f65, %p1;
	fma.rn.f32 	%f51, %f2, %f50, %f1;
	fma.rn.f32 	%f52, %f51, 0f3BBB989D, 0f3F000000;
	cvt.sat.f32.f32 	%f53, %f52;
	mov.f32 	%f54, 0f4B400001;
	mov.f32 	%f55, 0f437C0000;
	fma.rm.f32 	%f56, %f53, %f55, %f54;
	add.f32 	%f57, %f56, 0fCB40007F;
	neg.f32 	%f58, %f57;
	fma.rn.f32 	%f59, %f51, 0f3FB8AA3B, %f58;
	fma.rn.f32 	%f60, %f51, 0f32A57060, %f59;
	mov.b32 	%r51, %f56;
	shl.b32 	%r52, %r51, 23;
	mov.b32 	%f61, %r52;
	ex2.approx.ftz.f32 	%f62, %f60;
	mul.f32 	%f63, %f62, %f61;
	mul.f32 	%f64, %f64, %f63;
	setp.ge.f32 	%p14, %f64, %f10;
	setp.le.f32 	%p15, %f64, %f10;
	selp.u32 	%r53, -1, 0, %p15;
	selp.u32 	%r54, -1, 0, %p14;
	selp.b32 	%r55, %r54, %r53, %p13;
	and.b32  	%r56, %r55, 1;
	setp.eq.b32 	%p2, %r56, 1;
	not.pred 	%p17, %p2;
	add.s32 	%r59, %r59, 1;
	setp.lt.s32 	%p18, %r59, %r9;
	and.pred  	%p19, %p18, %p17;
	@%p19 bra 	$L__BB1_6;
	selp.u16 	%rs6, 1, 0, %p2;
	mov.f32 	%f66, %f64;
$L__BB1_11:
	cvt.s64.s32 	%rd7, %r1;
	cvta.to.global.u64 	%rd8, %rd3;
	add.s64 	%rd9, %rd8, %rd7;
	st.global.u8 	[%rd9], %rs6;
	setp.eq.s64 	%p20, %rd4, 0;
	@%p20 bra 	$L__BB1_13;
	cvta.to.global.u64 	%rd10, %rd4;
	mul.wide.s32 	%rd11, %r1, 4;
	add.s64 	%rd12, %rd10, %rd11;
	st.global.f32 	[%rd12], %f66;
$L__BB1_13:
	ret;

}
	// .globl	reduce_touch_results
.visible .entry reduce_touch_results(
	.param .u64 .ptr .align 1 reduce_touch_results_param_0,
	.param .u32 reduce_touch_results_param_1,
	.param .u64 .ptr .align 1 reduce_touch_results_param_2
)
{
	.reg .pred 	%p<12>;
	.reg .b16 	%rs<6>;
	.reg .b32 	%r<35>;
	.reg .b64 	%rd<38>;

	ld.param.u64 	%rd11, [reduce_touch_results_param_0];
	ld.param.u32 	%r17, [reduce_touch_results_param_1];
	ld.param.u64 	%rd9, [reduce_touch_results_param_2];
	cvta.to.global.u64 	%rd1, %rd11;
	mov.u32 	%r18, %ctaid.x;
	mov.u32 	%r19, %ntid.x;
	mov.u32 	%r20, %tid.x;
	mad.lo.s32 	%r32, %r18, %r19, %r20;
	mov.u32 	%r21, %nctaid.x;
	mul.lo.s32 	%r2, %r19, %r21;
	setp.ge.s32 	%p1, %r32, %r17;
	mov.b64 	%rd37, 0;
	@%p1 bra 	$L__BB2_7;
	add.s32 	%r22, %r32, %r2;
	max.s32 	%r23, %r17, %r22;
	setp.lt.s32 	%p2, %r22, %r17;
	selp.u32 	%r24, 1, 0, %p2;
	add.s32 	%r25, %r22, %r24;
	sub.s32 	%r26, %r23, %r25;
	div.u32 	%r27, %r26, %r2;
	add.s32 	%r28, %r27, %r24;
	add.s32 	%r3, %r28, 1;
	and.b32  	%r4, %r3, 3;
	setp.lt.u32 	%p3, %r28, 3;
	mov.b64 	%rd37, 0;
	@%p3 bra 	$L__BB2_4;
	and.b32  	%r29, %r3, -4;
	shl.b32 	%r5, %r2, 2;
	neg.s32 	%r30, %r29;
	mov.b64 	%rd37, 0;
	cvt.s64.s32 	%rd19, %r2;
$L__BB2_3:
	cvt.s64.s32 	%rd15, %r32;
	add.s64 	%rd16, %rd1, %rd15;
	ld.global.u8 	%rs1, [%rd16];
	setp.ne.s16 	%p4, %rs1, 0;
	selp.u64 	%rd17, 1, 0, %p4;
	add.s64 	%rd18, %rd37, %rd17;
	add.s64 	%rd20, %rd16, %rd19;
	ld.global.u8 	%rs2, [%rd20];
	setp.ne.s16 	%p5, %rs2, 0;
	selp.u64 	%rd21, 1, 0, %p5;
	add.s64 	%rd22, %rd18, %rd21;
	add.s64 	%rd23, %rd20, %rd19;
	ld.global.u8 	%rs3, [%rd23];
	setp.ne.s16 	%p6, %rs3, 0;
	selp.u64 	%rd24, 1, 0, %p6;
	add.s64 	%rd25, %rd22, %rd24;
	add.s64 	%rd26, %rd23, %rd19;
	ld.global.u8 	%rs4, [%rd26];
	setp.ne.s16 	%p7, %rs4, 0;
	selp.u64 	%rd27, 1, 0, %p7;
	add.s64 	%rd37, %rd25, %rd27;
	add.s32 	%r32, %r32, %r5;
	add.s32 	%r30, %r30, 4;
	setp.ne.s32 	%p8, %r30, 0;
	@%p8 bra 	$L__BB2_3;
$L__BB2_4:
	setp.eq.s32 	%p9, %r4, 0;
	@%p9 bra 	$L__BB2_7;
	neg.s32 	%r33, %r4;
$L__BB2_6:
	.pragma "nounroll";
	cvt.s64.s32 	%rd28, %r32;
	add.s64 	%rd29, %rd1, %rd28;
	ld.global.u8 	%rs5, [%rd29];
	setp.ne.s16 	%p10, %rs5, 0;
	selp.u64 	%rd30, 1, 0, %p10;
	add.s64 	%rd37, %rd37, %rd30;
	add.s32 	%r32, %r32, %r2;
	add.s32 	%r33, %r33, 1;
	setp.ne.s32 	%p11, %r33, 0;
	@%p11 bra 	$L__BB2_6;
$L__BB2_7:
	cvta.to.global.u64 	%rd31, %rd9;
	atom.global.add.u64 	%rd32, [%rd31], %rd37;
	ret;

}


// ===== COMPILED SASS (sm_100) =====

	.target	sm_100

	.elftype	@"ET_EXEC"


//--------------------- .note.nv.tkinfo           --------------------------
	.section	.note.nv.tkinfo,"",@"SHT_NOTE"
	.sectionflags	@"SHF_NOTE_NV_TKINFO"
	.tkinfo
        /*0018*/ 	.word	0x00000002
        /*0030*/ 	.string	""
        /*0030*/ 	.string	"ptxas"
        /*0030*/ 	.string	"Cuda compilation tools, release 13.0, V13.0.88"
        /*0030*/ 	.string	"Build cuda_13.0.r13.0/compiler.36424714_0"
        /*0030*/ 	.string	"-arch sm_100 -m 64 "



//--------------------- .note.nv.cuinfo           --------------------------
	.section	.note.nv.cuinfo,"",@"SHT_NOTE"
	.sectionflags	@"SHF_NOTE_NV_CUINFO"
        /*0018*/ 	.short	0x0002
        /*001a*/ 	.short	0x0064
        /*001c*/ 	.short	0x0082
	.zero		2


//--------------------- .nv.info                  --------------------------
	.section	.nv.info,"",@"SHT_CUDA_INFO"
	.align	4


	//----- nvinfo : EIATTR_REGCOUNT
	.align		4
        /*0000*/ 	.byte	0x04, 0x2f
        /*0002*/ 	.short	(.L_10 - .L_9)
	.align		4
.L_9:
        /*0004*/ 	.word	index@(setup_random_states)
        /*0008*/ 	.word	0x0000001f


	//----- nvinfo : EIATTR_FRAME_SIZE
	.align		4
.L_10:
        /*000c*/ 	.byte	0x04, 0x11
        /*000e*/ 	.short	(.L_12 - .L_11)
	.align		4
.L_11:
        /*0010*/ 	.word	index@(setup_random_states)
        /*0014*/ 	.word	0x00000000


	//----- nvinfo : EIATTR_REGCOUNT
	.align		4
.L_12:
        /*0018*/ 	.byte	0x04, 0x2f
        /*001a*/ 	.short	(.L_14 - .L_13)
	.align		4
.L_13:
        /*001c*/ 	.word	index@(monte_carlo_pot_kernel)
        /*0020*/ 	.word	0x0000001b


	//----- nvinfo : EIATTR_FRAME_SIZE
	.align		4
.L_14:
        /*0024*/ 	.byte	0x04, 0x11
        /*0026*/ 	.short	(.L_16 - .L_15)
	.align		4
.L_15:
        /*0028*/ 	.word	index@($__internal_0_$__cuda_sm20_sqrt_rn_f32_slowpath)
        /*002c*/ 	.word	0x00000000


	//----- nvinfo : EIATTR_FRAME_SIZE
	.align		4
.L_16:
        /*0030*/ 	.byte	0x04, 0x11
        /*0032*/ 	.short	(.L_18 - .L_17)
	.align		4
.L_17:
        /*0034*/ 	.word	index@(monte_carlo_pot_kernel)
        /*0038*/ 	.word	0x00000000


	//----- nvinfo : EIATTR_REGCOUNT
	.align		4
.L_18:
        /*003c*/ 	.byte	0x04, 0x2f
        /*003e*/ 	.short	(.L_20 - .L_19)
	.align		4
.L_19:
        /*0040*/ 	.word	index@(reduce_touch_results)
        /*0044*/ 	.word	0x00000020


	//----- nvinfo : EIATTR_FRAME_SIZE
	.align		4
.L_20:
        /*0048*/ 	.byte	0x04, 0x11
        /*004a*/ 	.short	(.L_22 - .L_21)
	.align		4
.L_21:
        /*004c*/ 	.word	index@(reduce_touch_results)
        /*0050*/ 	.word	0x00000000


	//----- nvinfo : EIATTR_MIN_STACK_SIZE
	.align		4
.L_22:
        /*0054*/ 	.byte	0x04, 0x12
        /*0056*/ 	.short	(.L_24 - .L_23)
	.align		4
.L_23:
        /*0058*/ 	.word	index@(reduce_touch_results)
        /*005c*/ 	.word	0x00000000


	//----- nvinfo : EIATTR_MIN_STACK_SIZE
	.align		4
.L_24:
        /*0060*/ 	.byte	0x04, 0x12
        /*0062*/ 	.short	(.L_26 - .L_25)
	.align		4
.L_25:
        /*0064*/ 	.word	index@(monte_carlo_pot_kernel)
        /*0068*/ 	.word	0x00000000


	//----- nvinfo : EIATTR_MIN_STACK_SIZE
	.align		4
.L_26:
        /*006c*/ 	.byte	0x04, 0x12
        /*006e*/ 	.short	(.L_28 - .L_27)
	.align		4
.L_27:
        /*0070*/ 	.word	index@(setup_random_states)
        /*0074*/ 	.word	0x00000000
.L_28:


//--------------------- .nv.compat                --------------------------
	.section	.nv.compat,"",@"SHT_CUDA_COMPAT_INFO"
	.align	4
        /*0000*/ 	.byte	0x02, 0x09, 0x00, 0x00, 0x02, 0x02, 0x01, 0x00, 0x02, 0x05, 0x05, 0x00, 0x03, 0x07, 0x01, 0x01
        /*0010*/ 	.byte	0x02, 0x03, 0x00, 0x00, 0x02, 0x06, 0x01, 0x00, 0x04, 0x0b, 0x08, 0x00, 0x01, 0x00, 0x00, 0x00
        /*0020*/ 	.byte	0x00, 0x00, 0x00, 0x00


//--------------------- .nv.info.reduce_touch_results --------------------------
	.section	.nv.info.reduce_touch_results,"",@"SHT_CUDA_INFO"
	.sectionflags	@""
	.align	4


	//----- nvinfo : EIATTR_CUDA_API_VERSION
	.align		4
        /*0000*/ 	.byte	0x04, 0x37
        /*0002*/ 	.short	(.L_30 - .L_29)
.L_29:
        /*0004*/ 	.word	0x00000082


	//----- nvinfo : EIATTR_KPARAM_INFO
	.align		4
.L_30:
        /*0008*/ 	.byte	0x04, 0x17
        /*000a*/ 	.short	(.L_32 - .L_31)
.L_31:
        /*000c*/ 	.word	0x00000000
        /*0010*/ 	.short	0x0002
        /*0012*/ 	.short	0x0010
        /*0014*/ 	.byte	0x00, 0xf5, 0x21, 0x00


	//----- nvinfo : EIATTR_KPARAM_INFO
	.align		4
.L_32:
        /*0018*/ 	.byte	0x04, 0x17
        /*001a*/ 	.short	(.L_34 - .L_33)
.L_33:
        /*001c*/ 	.word	0x00000000
        /*0020*/ 	.short	0x0001
        /*0022*/ 	.short	0x0008
        /*0024*/ 	.byte	0x00, 0xf0, 0x11, 0x00


	//----- nvinfo : EIATTR_KPARAM_INFO
	.align		4
.L_34:
        /*0028*/ 	.byte	0x04, 0x17
        /*002a*/ 	.short	(.L_36 - .L_35)
.L_35:
        /*002c*/ 	.word	0x00000000
        /*0030*/ 	.short	0x0000
        /*0032*/ 	.short	0x0000
        /*0034*/ 	.byte	0x00, 0xf5, 0x21, 0x00


	//----- nvinfo : EIATTR_SPARSE_MMA_MASK
	.align		4
.L_36:
        /*0038*/ 	.byte	0x03, 0x50
        /*003a*/ 	.short	0x0000


	//----- nvinfo : EIATTR_MAXREG_COUNT
	.align		4
        /*003c*/ 	.byte	0x03, 0x1b
        /*003e*/ 	.short	0x00ff


	//----- nvinfo : EIATTR_MERCURY_ISA_VERSION
	.align		4
        /*0040*/ 	.byte	0x03, 0x5f
        /*0042*/ 	.short	0x0101


	//----- nvinfo : EIATTR_VRC_CTA_INIT_COUNT
	.align		4
        /*0044*/ 	.byte	0x02, 0x4a
	.zero		1
	.zero		1


	//----- nvinfo : EIATTR_EXIT_INSTR_OFFSETS
	.align		4
        /*0048*/ 	.byte	0x04, 0x1c
        /*004a*/ 	.short	(.L_38 - .L_37)


	//   ....[0]....
.L_37:
        /*004c*/ 	.word	0x00001140


	//----- nvinfo : EIATTR_CRS_STACK_SIZE
	.align		4
.L_38:
        /*0050*/ 	.byte	0x04, 0x1e
        /*0052*/ 	.short	(.L_40 - .L_39)
.L_39:
        /*0054*/ 	.word	0x00000000


	//----- nvinfo : EIATTR_CBANK_PARAM_SIZE
	.align		4
.L_40:
        /*0058*/ 	.byte	0x03, 0x19
        /*005a*/ 	.short	0x0018


	//----- nvinfo : EIATTR_PARAM_CBANK
	.align		4
        /*005c*/ 	.byte	0x04, 0x0a
        /*005e*/ 	.short	(.L_42 - .L_41)
	.align		4
.L_41:
        /*0060*/ 	.word	index@(.nv.constant0.reduce_touch_results)
        /*0064*/ 	.short	0x0380
        /*0066*/ 	.short	0x0018


	//----- nvinfo : EIATTR_SW_WAR
	.align		4
.L_42:
        /*0068*/ 	.byte	0x04, 0x36
        /*006a*/ 	.short	(.L_44 - .L_43)
.L_43:
        /*006c*/ 	.word	0x00000008
.L_44:


//--------------------- .nv.info.monte_carlo_pot_kernel --------------------------
	.section	.nv.info.monte_carlo_pot_kernel,"",@"SHT_CUDA_INFO"
	.sectionflags	@""
	.align	4


	//----- nvinfo : EIATTR_CUDA_API_VERSION
	.align		4
        /*0000*/ 	.byte	0x04, 0x37
        /*0002*/ 	.short	(.L_46 - .L_45)
.L_45:
        /*0004*/ 	.word	0x00000082


	//----- nvinfo : EIATTR_KPARAM_INFO
	.align		4
.L_46:
        /*0008*/ 	.byte	0x04, 0x17
        /*000a*/ 	.short	(.L_48 - .L_47)
.L_47:
        /*000c*/ 	.word	0x00000000
        /*0010*/ 	.short	0x000b
        /*0012*/ 	.short	0x0038
        /*0014*/ 	.byte	0x00, 0xf5, 0x21, 0x00


	//----- nvinfo : EIATTR_KPARAM_INFO
	.align		4
.L_48:
        /*0018*/ 	.byte	0x04, 0x17
        /*001a*/ 	.short	(.L_50 - .L_49)
.L_49:
        /*001c*/ 	.word	0x00000000
        /*0020*/ 	.short	0x000a
        /*0022*/ 	.short	0x0030
        /*0024*/ 	.byte	0x00, 0xf5, 0x21, 0x00


	//----- nvinfo : EIATTR_KPARAM_INFO
	.align		4
.L_50:
        /*0028*/ 	.byte	0x04, 0x17
        /*002a*/ 	.short	(.L_52 - .L_51)
.L_51:
        /*002c*/ 	.word	0x00000000
        /*0030*/ 	.short	0x0009
        /*0032*/ 	.short	0x0028
        /*0034*/ 	.byte	0x00, 0xf0, 0x05, 0x00


	//----- nvinfo : EIATTR_KPARAM_INFO
	.align		4
.L_52:
        /*0038*/ 	.byte	0x04, 0x17
        /*003a*/ 	.short	(.L_54 - .L_53)
.L_53:
        /*003c*/ 	.word	0x00000000
        /*0040*/ 	.short	0x0008
        /*0042*/ 	.short	0x0024
        /*0044*/ 	.byte	0x00, 0xf0, 0x11, 0x00


	//----- nvinfo : EIATTR_KPARAM_INFO
	.align		4
.L_54:
        /*0048*/ 	.byte	0x04, 0x17
        /*004a*/ 	.short	(.L_56 - .L_55)
.L_55:
        /*004c*/ 	.word	0x00000000
        /*0050*/ 	.short	0x0007
        /*0052*/ 	.short	0x0020
        /*0054*/ 	.byte	0x00, 0xf0, 0x11, 0x00


	//----- nvinfo : EIATTR_KPARAM_INFO
	.align		4
.L_56:
        /*0058*/ 	.byte	0x04, 0x17
        /*005a*/ 	.short	(.L_58 - .L_57)
.L_57:
        /*005c*/ 	.word	0x00000000
        /*0060*/ 	.short	0x0006
        /*0062*/ 	.short	0x001c
        /*0064*/ 	.byte	0x00, 0xf0, 0x11, 0x00


	//----- nvinfo : EIATTR_KPARAM_INFO
	.align		4
.L_58:
        /*0068*/ 	.byte	0x04, 0x17
        /*006a*/ 	.short	(.L_60 - .L_59)
.L_59:
        /*006c*/ 	.word	0x00000000
        /*0070*/ 	.short	0x0005
        /*0072*/ 	.short	0x0018
        /*0074*/ 	.byte	0x00, 0xf0, 0x11, 0x00


	//----- nvinfo : EIATTR_KPARAM_INFO
	.align		4
.L_60:
        /*0078*/ 	.byte	0x04, 0x17
        /*007a*/ 	.short	(.L_62 - .L_61)
.L_61:
        /*007c*/ 	.word	0x00000000
        /*0080*/ 	.short	0x0004
        /*0082*/ 	.short	0x0014
        /*0084*/ 	.byte	0x00, 0xf0, 0x11, 0x00


	//----- nvinfo : EIATTR_KPARAM_INFO
	.align		4
.L_62:
        /*0088*/ 	.byte	0x04, 0x17
        /*008a*/ 	.short	(.L_64 - .L_63)
.L_63:
        /*008c*/ 	.word	0x00000000
        /*0090*/ 	.short	0x0003
        /*0092*/ 	.short	0x0010
        /*0094*/ 	.byte	0x00, 0xf0, 0x11, 0x00


	//----- nvinfo : EIATTR_KPARAM_INFO
	.align		4
.L_64:
        /*0098*/ 	.byte	0x04, 0x17
        /*009a*/ 	.short	(.L_66 - .L_65)
.L_65:
        /*009c*/ 	.word	0x00000000
        /*00a0*/ 	.short	0x0002
        /*00a2*/ 	.short	0x000c
        /*00a4*/ 	.byte	0x00, 0xf0, 0x11, 0x00


	//----- nvinfo : EIATTR_KPARAM_INFO
	.align		4
.L_66:
        /*00a8*/ 	.byte	0x04, 0x17
        /*00aa*/ 	.short	(.L_68 - .L_67)
.L_67:
        /*00ac*/ 	.word	0x00000000
        /*00b0*/ 	.short	0x0001
        /*00b2*/ 	.short	0x0008
        /*00b4*/ 	.byte	0x00, 0xf0, 0x11, 0x00


	//----- nvinfo : EIATTR_KPARAM_INFO
	.align		4
.L_68:
        /*00b8*/ 	.byte	0x04, 0x17
        /*00ba*/ 	.short	(.L_70 - .L_69)
.L_69:
        /*00bc*/ 	.word	0x00000000
        /*00c0*/ 	.short	0x0000
        /*00c2*/ 	.short	0x0000
        /*00c4*/ 	.byte	0x00, 0xf5, 0x21, 0x00


	//----- nvinfo : EIATTR_SPARSE_MMA_MASK
	.align		4
.L_70:
        /*00c8*/ 	.byte	0x03, 0x50
        /*00ca*/ 	.short	0x0000


	//----- nvinfo : EIATTR_MAXREG_COUNT
	.align		4
        /*00cc*/ 	.byte	0x03, 0x1b
        /*00ce*/ 	.short	0x00ff


	//----- nvinfo : EIATTR_MERCURY_ISA_VERSION
	.align		4
        /*00d0*/ 	.byte	0x03, 0x5f
        /*00d2*/ 	.short	0x0101


	//----- nvinfo : EIATTR_VRC_CTA_INIT_COUNT
	.align		4
        /*00d4*/ 	.byte	0x02, 0x4a
	.zero		1
	.zero		1


	//----- nvinfo : EIATTR_EXIT_INSTR_OFFSETS
	.align		4
        /*00d8*/ 	.byte	0x04, 0x1c
        /*00da*/ 	.short	(.L_72 - .L_71)


	//   ....[0]....
.L_71:
        /*00dc*/ 	.word	0x00000070


	//   ....[1]....
        /*00e0*/ 	.word	0x00000b10


	//   ....[2]....
        /*00e4*/ 	.word	0x00000b50


	//----- nvinfo : EIATTR_CRS_STACK_SIZE
	.align		4
.L_72:
        /*00e8*/ 	.byte	0x04, 0x1e
        /*00ea*/ 	.short	(.L_74 - .L_73)
.L_73:
        /*00ec*/ 	.word	0x00000000


	//----- nvinfo : EIATTR_CBANK_PARAM_SIZE
	.align		4
.L_74:
        /*00f0*/ 	.byte	0x03, 0x19
        /*00f2*/ 	.short	0x0040


	//----- nvinfo : EIATTR_PARAM_CBANK
	.align		4
        /*00f4*/ 	.byte	0x04, 0x0a
        /*00f6*/ 	.short	(.L_76 - .L_75)
	.align		4
.L_75:
        /*00f8*/ 	.word	index@(.nv.constant0.monte_carlo_pot_kernel)
        /*00fc*/ 	.short	0x0380
        /*00fe*/ 	.short	0x0040


	//----- nvinfo : EIATTR_SW_WAR
	.align		4
.L_76:
        /*0100*/ 	.byte	0x04, 0x36
        /*0102*/ 	.short	(.L_78 - .L_77)
.L_77:
        /*0104*/ 	.word	0x00000008
.L_78:


//--------------------- .nv.info.setup_random_states --------------------------
	.section	.nv.info.setup_random_states,"",@"SHT_CUDA_INFO"
	.sectionflags	@""
	.align	4


	//----- nvinfo : EIATTR_CUDA_API_VERSION
	.align		4
        /*0000*/ 	.byte	0x04, 0x37
        /*0002*/ 	.short	(.L_80 - .L_79)
.L_79:
        /*0004*/ 	.word	0x00000082


	//----- nvinfo : EIATTR_KPARAM_INFO
	.align		4
.L_80:
        /*0008*/ 	.byte	0x04, 0x17
        /*000a*/ 	.short	(.L_82 - .L_81)
.L_81:
        /*000c*/ 	.word	0x00000000
        /*0010*/ 	.short	0x0002
        /*0012*/ 	.short	0x0010
        /*0014*/ 	.byte	0x00, 0xf0, 0x11, 0x00


	//----- nvinfo : EIATTR_KPARAM_INFO
	.align		4
.L_82:
        /*0018*/ 	.byte	0x04, 0x17
        /*001a*/ 	.short	(.L_84 - .L_83)
.L_83:
        /*001c*/ 	.word	0x00000000
        /*0020*/ 	.short	0x0001
        /*0022*/ 	.short	0x0008
        /*0024*/ 	.byte	0x00, 0xf0, 0x21, 0x00


	//----- nvinfo : EIATTR_KPARAM_INFO
	.align		4
.L_84:
        /*0028*/ 	.byte	0x04, 0x17
        /*002a*/ 	.short	(.L_86 - .L_85)
.L_85:
        /*002c*/ 	.word	0x00000000
        /*0030*/ 	.short	0x0000
        /*0032*/ 	.short	0x0000
        /*0034*/ 	.byte	0x00, 0xf5, 0x21, 0x00


	//----- nvinfo : EIATTR_SPARSE_MMA_MASK
	.align		4
.L_86:
        /*0038*/ 	.byte	0x03, 0x50
        /*003a*/ 	.short	0x0000


	//----- nvinfo : EIATTR_MAXREG_COUNT
	.align		4
        /*003c*/ 	.byte	0x03, 0x1b
        /*003e*/ 	.short	0x00ff


	//----- nvinfo : EIATTR_MERCURY_ISA_VERSION
	.align		4
        /*0040*/ 	.byte	0x03, 0x5f
        /*0042*/ 	.short	0x0101


	//----- nvinfo : EIATTR_VRC_CTA_INIT_COUNT
	.align		4
        /*0044*/ 	.byte	0x02, 0x4a
	.zero		1
	.zero		1


	//----- nvinfo : EIATTR_EXIT_INSTR_OFFSETS
	.align		4
        /*0048*/ 	.byte	0x04, 0x1c
        /*004a*/ 	.short	(.L_88 - .L_87)


	//   ....[0]....
.L_87:
        /*004c*/ 	.word	0x00000070


	//   ....[1]....
        /*0050*/ 	.word	0x00000f00


	//----- nvinfo : EIATTR_CRS_STACK_SIZE
	.align		4
.L_88:
        /*0054*/ 	.byte	0x04, 0x1e
        /*0056*/ 	.short	(.L_90 - .L_89)
.L_89:
        /*0058*/ 	.word	0x00000000


	//----- nvinfo : EIATTR_CBANK_PARAM_SIZE
	.align		4
.L_90:
        /*005c*/ 	.byte	0x03, 0x19
        /*005e*/ 	.short	0x0014


	//----- nvinfo : EIATTR_PARAM_CBANK
	.align		4
        /*0060*/ 	.byte	0x04, 0x0a
        /*0062*/ 	.short	(.L_92 - .L_91)
	.align		4
.L_91:
        /*0064*/ 	.word	index@(.nv.constant0.setup_random_states)
        /*0068*/ 	.short	0x0380
        /*006a*/ 	.short	0x0014


	//----- nvinfo : EIATTR_SW_WAR
	.align		4
.L_92:
        /*006c*/ 	.byte	0x04, 0x36
        /*006e*/ 	.short	(.L_94 - .L_93)
.L_93:
        /*0070*/ 	.word	0x00000008
.L_94:


//--------------------- .nv.callgraph             --------------------------
	.section	.nv.callgraph,"",@"SHT_CUDA_CALLGRAPH"
	.align	4
	.sectionentsize	8
	.align		4
        /*0000*/ 	.word	0x00000000
	.align		4
        /*0004*/ 	.word	0xffffffff
	.align		4
        /*0008*/ 	.word	0x00000000
	.align		4
        /*000c*/ 	.word	0xfffffffe
	.align		4
        /*0010*/ 	.word	0x00000000
	.align		4
        /*0014*/ 	.word	0xfffffffd
	.align		4
        /*0018*/ 	.word	0x00000000
	.align		4
        /*001c*/ 	.word	0xfffffffc


//--------------------- .nv.constant4             --------------------------
	.section	.nv.constant4,"a",@progbits
	.align	8
	.align		8
.nv.constant4:
        /*0000*/ 	.dword	precalc_xorwow_matrix
	.align		8
        /*0008*/ 	.dword	precalc_xorwow_offset_matrix
	.align		8
        /*0010*/ 	.dword	mrg32k3aM1
	.align		8
        /*0018*/ 	.dword	mrg32k3aM2
	.align		8
        /*0020*/ 	.dword	mrg32k3aM1SubSeq
	.align		8
        /*0028*/ 	.dword	mrg32k3aM2SubSeq
	.align		8
        /*0030*/ 	.dword	mrg32k3aM1Seq
	.align		8
        /*0038*/ 	.dword	mrg32k3aM2Seq


//--------------------- .nv.constant3             --------------------------
	.section	.nv.constant3,"a",@progbits
	.align	8
.nv.constant3:
	.type		__cr_lgamma_table,@object
	.size		__cr_lgamma_table,(.L_8 - __cr_lgamma_table)
__cr_lgamma_table:
        /*0000*/ 	.byte	0x00, 0x00, 0x00, 0x00, 0x00, 0x00, 0x00, 0x00, 0x00, 0x00, 0x00, 0x00, 0x00, 0x00, 0x00, 0x00
        /*0010*/ 	.byte	0xef, 0x39, 0xfa, 0xfe, 0x42, 0x2e, 0xe6, 0x3f, 0x02, 0x20, 0x2a, 0xfa, 0x0b, 0xab, 0xfc, 0x3f
        /*0020*/ 	.byte	0xf9, 0x2c, 0x92, 0x7c, 0xa7, 0x6c, 0x09, 0x40, 0xc9, 0x79, 0x44, 0x3c, 0x64, 0x26, 0x13, 0x40
        /*0030*/ 	.byte	0xca, 0x01, 0xcf, 0x3a, 0x27, 0x51, 0x1a, 0x40, 0x30, 0xcc, 0x2d, 0xf3, 0xe1, 0x0c, 0x21, 0x40
        /*0040*/ 	.byte	0x0d, 0xb7, 0xfc, 0x82, 0x8e, 0x35, 0x25, 0x40
.L_8:


//--------------------- .text.reduce_touch_results --------------------------
	.section	.text.reduce_touch_results,"ax",@progbits
	.align	128
        .global         reduce_touch_results
        .type           reduce_touch_results,@function
        .size           reduce_touch_results,(.L_x_37 - reduce_touch_results)
        .other          reduce_touch_results,@"STO_CUDA_ENTRY STV_DEFAULT"
reduce_touch_results:
.text.reduce_touch_results:
[----:B------:R-:W-:Y:S01]  /*0000*/  LDC R1, c[0x0][0x37c] ;  /* 0x0000df00ff017b82 */ /* 0x000fe20000000800 */
[----:B------:R-:W0:Y:S07]  /*0010*/  S2R R4, SR_TID.X ;  /* 0x0000000000047919 */ /* 0x000e2e0000002100 */
[----:B------:R-:W0:Y:S01]  /*0020*/  S2UR UR6, SR_CTAID.X ;  /* 0x00000000000679c3 */ /* 0x000e220000002500 */
[----:B------:R-:W1:Y:S01]  /*0030*/  LDCU UR8, c[0x0][0x388] ;  /* 0x00007100ff0877ac */ /* 0x000e620008000800 */
[----:B------:R-:W-:Y:S01]  /*0040*/  BSSY.RECONVERGENT B2, `(.L_x_0) ;  /* 0x000010b000027945 */ /* 0x000fe20003800200 */
[----:B------:R-:W-:Y:S01]  /*0050*/  IMAD.MOV.U32 R8, RZ, RZ, RZ ;  /* 0x000000ffff087224 */ /* 0x000fe200078e00ff */
[----:B------:R-:W2:Y:S01]  /*0060*/  LDCU.64 UR4, c[0x0][0x358] ;  /* 0x00006b00ff0477ac */ /* 0x000ea20008000a00 */
[----:B------:R-:W-:-:S03]  /*0070*/  IMAD.MOV.U32 R23, RZ, RZ, RZ ;  /* 0x000000ffff177224 */ /* 0x000fc600078e00ff */
[----:B------:R-:W0:Y:S01]  /*0080*/  LDC R3, c[0x0][0x360] ;  /* 0x0000d800ff037b82 */ /* 0x000e220000000800 */
[----:B------:R-:W3:Y:S01]  /*0090*/  LDCU UR7, c[0x0][0x370] ;  /* 0x00006e00ff0777ac */ /* 0x000ee20008000800 */
[----:B------:R-:W4:Y:S01]  /*00a0*/  LDCU.64 UR10, c[0x0][0x380] ;  /* 0x00007000ff0a77ac */ /* 0x000f220008000a00 */
[----:B------:R-:W0:Y:S01]  /*00b0*/  LDCU.64 UR12, c[0x0][0x380] ;  /* 0x00007000ff0c77ac */ /* 0x000e220008000a00 */
[----:B------:R-:W0:Y:S02]  /*00c0*/  LDCU.64 UR14, c[0x0][0x380] ;  /* 0x00007000ff0e77ac */ /* 0x000e240008000a00 */
[C---:B0-----:R-:W-:Y:S02]  /*00d0*/  IMAD R4, R3.reuse, UR6, R4 ;  /* 0x0000000603047c24 */ /* 0x041fe4000f8e0204 */
[----:B---3--:R-:W-:-:S03]  /*00e0*/  IMAD R3, R3, UR7, RZ ;  /* 0x0000000703037c24 */ /* 0x008fc6000f8e02ff */
[----:B-1----:R-:W-:-:S13]  /*00f0*/  ISETP.GE.AND P0, PT, R4, UR8, PT ;  /* 0x0000000804007c0c */ /* 0x002fda000bf06270 */
[----:B--2-4-:R-:W-:Y:S05]  /*0100*/  @P0 BRA `(.L_x_1) ;  /* 0x0000000c00f80947 */ /* 0x014fea0003800000 */
[----:B------:R-:W0:Y:S01]  /*0110*/  I2F.U32.RP R8, R3 ;  /* 0x0000000300087306 */ /* 0x000e220000209000 */
[C---:B------:R-:W-:Y:S01]  /*0120*/  IMAD.IADD R0, R3.reuse, 0x1, R4 ;  /* 0x0000000103007824 */ /* 0x040fe200078e0204 */
[----:B------:R-:W-:Y:S01]  /*0130*/  ISETP.NE.U32.AND P2, PT, R3, RZ, PT ;  /* 0x000000ff0300720c */ /* 0x000fe20003f45070 */
[----:B------:R-:W-:Y:S01]  /*0140*/  IMAD.MOV R9, RZ, RZ, -R3 ;  /* 0x000000ffff097224 */ /* 0x000fe200078e0a03 */
[----:B------:R-:W-:Y:S01]  /*0150*/  BSSY.RECONVERGENT B1, `(.L_x_2) ;  /* 0x00000eb000017945 */ /* 0x000fe20003800200 */
[----:B------:R-:W-:Y:S01]  /*0160*/  IMAD.MOV.U32 R23, RZ, RZ, RZ ;  /* 0x000000ffff177224 */ /* 0x000fe200078e00ff */
[C---:B------:R-:W-:Y:S02]  /*0170*/  ISETP.GE.AND P0, PT, R0.reuse, UR8, PT ;  /* 0x0000000800007c0c */ /* 0x040fe4000bf06270 */
[----:B------:R-:W-:Y:S02]  /*0180*/  VIMNMX R5, PT, PT, R0, UR8, !PT ;  /* 0x0000000800057c48 */ /* 0x000fe4000ffe0100 */
[----:B------:R-:W-:-:S04]  /*0190*/  SEL R2, RZ, 0x1, P0 ;  /* 0x00000001ff027807 */ /* 0x000fc80000000000 */
[----:B------:R-:W-:Y:S01]  /*01a0*/  IADD3 R0, PT, PT, R5, -R0, -R2 ;  /* 0x8000000005007210 */ /* 0x000fe20007ffe802 */
[----:B0-----:R-:W0:Y:S02]  /*01b0*/  MUFU.RCP R8, R8 ;  /* 0x0000000800087308 */ /* 0x001e240000001000 */
[----:B0-----:R-:W-:Y:S02]  /*01c0*/  VIADD R6, R8, 0xffffffe ;  /* 0x0ffffffe08067836 */ /* 0x001fe40000000000 */
[----:B------:R-:W-:-:S04]  /*01d0*/  IMAD.MOV.U32 R8, RZ, RZ, RZ ;  /* 0x000000ffff087224 */ /* 0x000fc800078e00ff */
[----:B------:R0:W1:Y:S02]  /*01e0*/  F2I.FTZ.U32.TRUNC.NTZ R7, R6 ;  /* 0x0000000600077305 */ /* 0x000064000021f000 */
[----:B0-----:R-:W-:Y:S02]  /*01f0*/  IMAD.MOV.U32 R6, RZ, RZ, RZ ;  /* 0x000000ffff067224 */ /* 0x001fe400078e00ff */
[----:B-1----:R-:W-:-:S04]  /*0200*/  IMAD R9, R9, R7, RZ ;  /* 0x0000000709097224 */ /* 0x002fc800078e02ff */
[----:B------:R-:W-:-:S06]  /*0210*/  IMAD.HI.U32 R7, R7, R9, R6 ;  /* 0x0000000907077227 */ /* 0x000fcc00078e0006 */
[----:B------:R-:W-:-:S04]  /*0220*/  IMAD.HI.U32 R7, R7, R0, RZ ;  /* 0x0000000007077227 */ /* 0x000fc800078e00ff */
[----:B------:R-:W-:-:S04]  /*0230*/  IMAD.MOV R5, RZ, RZ, -R7 ;  /* 0x000000ffff057224 */ /* 0x000fc800078e0a07 */
[----:B------:R-:W-:-:S05]  /*0240*/  IMAD R0, R3, R5, R0 ;  /* 0x0000000503007224 */ /* 0x000fca00078e0200 */
[----:B------:R-:W-:-:S13]  /*0250*/  ISETP.GE.U32.AND P0, PT, R0, R3, PT ;  /* 0x000000030000720c */ /* 0x000fda0003f06070 */
[----:B------:R-:W-:Y:S02]  /*0260*/  @P0 IMAD.IADD R0, R0, 0x1, -R3 ;  /* 0x0000000100000824 */ /* 0x000fe400078e0a03 */
[----:B------:R-:W-:-:S03]  /*0270*/  @P0 VIADD R7, R7, 0x1 ;  /* 0x0000000107070836 */ /* 0x000fc60000000000 */
[----:B------:R-:W-:-:S13]  /*0280*/  ISETP.GE.U32.AND P1, PT, R0, R3, PT ;  /* 0x000000030000720c */ /* 0x000fda0003f26070 */
[----:B------:R-:W-:Y:S01]  /*0290*/  @P1 VIADD R7, R7, 0x1 ;  /* 0x0000000107071836 */ /* 0x000fe20000000000 */
[----:B------:R-:W-:-:S05]  /*02a0*/  @!P2 LOP3.LUT R7, RZ, R3, RZ, 0x33, !PT ;  /* 0x00000003ff07a212 */ /* 0x000fca00078e33ff */
[----:B------:R-:W-:-:S04]  /*02b0*/  IMAD.IADD R2, R2, 0x1, R7 ;  /* 0x0000000102027824 */ /* 0x000fc800078e0207 */
[C---:B------:R-:W-:Y:S01]  /*02c0*/  VIADD R0, R2.reuse, 0x1 ;  /* 0x0000000102007836 */ /* 0x040fe20000000000 */
[----:B------:R-:W-:-:S04]  /*02d0*/  ISETP.GE.U32.AND P0, PT, R2, 0x3, PT ;  /* 0x000000030200780c */ /* 0x000fc80003f06070 */
[----:B------:R-:W-:-:S09]  /*02e0*/  LOP3.LUT R5, R0, 0x3, RZ, 0xc0, !PT ;  /* 0x0000000300057812 */ /* 0x000fd200078ec0ff */
[----:B------:R-:W-:Y:S05]  /*02f0*/  @!P0 BRA `(.L_x_3) ;  /* 0x0000000c00408947 */ /* 0x000fea0003800000 */
[----:B------:R-:W-:Y:S01]  /*0300*/  LOP3.LUT R0, R0, 0xfffffffc, RZ, 0xc0, !PT ;  /* 0xfffffffc00007812 */ /* 0x000fe200078ec0ff */
[----:B------:R-:W-:Y:S01]  /*0310*/  BSSY.RELIABLE B0, `(.L_x_4) ;  /* 0x00000b2000007945 */ /* 0x000fe20003800100 */
[----:B------:R-:W-:Y:S01]  /*0320*/  SHF.R.S32.HI R2, RZ, 0x1f, R3 ;  /* 0x0000001fff027819 */ /* 0x000fe20000011403 */
[----:B------:R-:W-:Y:S02]  /*0330*/  IMAD.MOV.U32 R8, RZ, RZ, RZ ;  /* 0x000000ffff087224 */ /* 0x000fe400078e00ff */
[----:B------:R-:W-:Y:S02]  /*0340*/  IMAD.MOV R0, RZ, RZ, -R0 ;  /* 0x000000ffff007224 */ /* 0x000fe400078e0a00 */
[----:B------:R-:W-:-:S03]  /*0350*/  IMAD.MOV.U32 R23, RZ, RZ, RZ ;  /* 0x000000ffff177224 */ /* 0x000fc600078e00ff */
[----:B------:R-:W-:-:S13]  /*0360*/  ISETP.GE.AND P0, PT, R0, RZ, PT ;  /* 0x000000ff0000720c */ /* 0x000fda0003f06270 */
[----:B------:R-:W-:Y:S05]  /*0370*/  @P0 BRA `(.L_x_5) ;  /* 0x0000000800ac0947 */ /* 0x000fea0003800000 */
[----:B------:R-:W-:Y:S01]  /*0380*/  IMAD.MOV R6, RZ, RZ, -R0 ;  /* 0x000000ffff067224 */ /* 0x000fe200078e0a00 */
[----:B------:R-:W-:Y:S01]  /*0390*/  BSSY.RECONVERGENT B3, `(.L_x_6) ;  /* 0x000006c000037945 */ /* 0x000fe20003800200 */
[----:B------:R-:W-:-:S03]  /*03a0*/  PLOP3.LUT P0, PT, PT, PT, PT, 0x80, 0x8 ;  /* 0x000000000008781c */ /* 0x000fc60003f0f070 */
[----:B------:R-:W-:-:S13]  /*03b0*/  ISETP.GT.AND P1, PT, R6, 0xc, PT ;  /* 0x0000000c0600780c */ /* 0x000fda0003f24270 */
[----:B------:R-:W-:Y:S05]  /*03c0*/  @!P1 BRA `(.L_x_7) ;  /* 0x0000000400a09947 */ /* 0x000fea0003800000 */
[----:B------:R-:W-:-:S13]  /*03d0*/  PLOP3.LUT P0, PT, PT, PT, PT, 0x8, 0x80 ;  /* 0x000000000080781c */ /* 0x000fda0003f0e170 */
.L_x_8:
[----:B------:R-:W-:Y:S01]  /*03e0*/  IADD3 R6, P1, PT, R4, UR10, RZ ;  /* 0x0000000a04067c10 */ /* 0x000fe2000ff3e0ff */
[----:B------:R-:W-:-:S03]  /*03f0*/  IMAD R12, R3, 0x4, R4 ;  /* 0x00000004030c7824 */ /* 0x000fc600078e0204 */
[----:B------:R-:W-:Y:S02]  /*0400*/  LEA.HI.X.SX32 R7, R4, UR11, 0x1, P1 ;  /* 0x0000000b04077c11 */ /* 0x000fe400088f0eff */
[C---:B------:R-:W-:Y:S01]  /*0410*/  IADD3 R10, P1, PT, R3.reuse, R6, RZ ;  /* 0x00000006030a7210 */ /* 0x040fe20007f3e0ff */
[C---:B------:R-:W-:Y:S01]  /*0420*/  IMAD R4, R3.reuse, 0x4, R12 ;  /* 0x0000000403047824 */ /* 0x040fe200078e020c */
[----:B------:R-:W-:Y:S01]  /*0430*/  IADD3 R26, P2, PT, R12, UR10, RZ ;  /* 0x0000000a0c1a7c10 */ /* 0x000fe2000ff5e0ff */
[----:B------:R-:W2:Y:S02]  /*0440*/  LDG.E.U8 R6, desc[UR4][R6.64] ;  /* 0x0000000406067981 */ /* 0x000ea4000c1e1100 */
[----:B------:R-:W-:Y:S01]  /*0450*/  IMAD.X R11, R2, 0x1, R7, P1 ;  /* 0x00000001020b7824 */ /* 0x000fe200008e0607 */
[----:B------:R-:W-:Y:S02]  /*0460*/  IADD3 R20, P1, PT, R3, R10, RZ ;  /* 0x0000000a03147210 */ /* 0x000fe40007f3e0ff */
[----:B------:R-:W-:-:S02]  /*0470*/  LEA.HI.X.SX32 R27, R12, UR11, 0x1, P2 ;  /* 0x0000000b0c1b7c11 */ /* 0x000fc400090f0eff */
[----:B------:R-:W-:Y:S01]  /*0480*/  IADD3 R18, P3, PT, R4, UR10, RZ ;  /* 0x0000000a04127c10 */ /* 0x000fe2000ff7e0ff */
[----:B------:R-:W-:Y:S01]  /*0490*/  IMAD.X R21, R2, 0x1, R11, P1 ;  /* 0x0000000102157824 */ /* 0x000fe200008e060b */
[C---:B------:R-:W-:Y:S01]  /*04a0*/  IADD3 R28, P1, PT, R3.reuse, R20, RZ ;  /* 0x00000014031c7210 */ /* 0x040fe20007f3e0ff */
[----:B------:R-:W3:Y:S01]  /*04b0*/  LDG.E.U8 R9, desc[UR4][R10.64] ;  /* 0x000000040a097981 */ /* 0x000ee2000c1e1100 */
[C---:B------:R-:W-:Y:S02]  /*04c0*/  IADD3 R14, P2, PT, R3.reuse, R26, RZ ;  /* 0x0000001a030e7210 */ /* 0x040fe40007f5e0ff */
[----:B------:R-:W-:Y:S01]  /*04d0*/  LEA.HI.X.SX32 R19, R4, UR11, 0x1, P3 ;  /* 0x0000000b04137c11 */ /* 0x000fe200098f0eff */
[C---:B------:R-:W-:Y:S01]  /*04e0*/  IMAD.X R29, R2.reuse, 0x1, R21, P1 ;  /* 0x00000001021d7824 */ /* 0x040fe200008e0615 */
[C---:B------:R-:W-:Y:S01]  /*04f0*/  IADD3 R16, P1, PT, R3.reuse, R18, RZ ;  /* 0x0000001203107210 */ /* 0x040fe20007f3e0ff */
[C---:B------:R-:W-:Y:S01]  /*0500*/  IMAD.X R15, R2.reuse, 0x1, R27, P2 ;  /* 0x00000001020f7824 */ /* 0x040fe200010e061b */
[----:B------:R-:W-:Y:S01]  /*0510*/  IADD3 R12, P2, PT, R3, R14, RZ ;  /* 0x0000000e030c7210 */ /* 0x000fe20007f5e0ff */
[----:B------:R0:W4:Y:S02]  /*0520*/  LDG.E.U8 R25, desc[UR4][R20.64] ;  /* 0x0000000414197981 */ /* 0x000124000c1e1100 */
[----:B------:R-:W-:-:S02]  /*0530*/  IMAD.X R17, R2, 0x1, R19, P1 ;  /* 0x0000000102117824 */ /* 0x000fc400008e0613 */
[----:B------:R-:W-:Y:S01]  /*0540*/  IMAD.X R13, R2, 0x1, R15, P2 ;  /* 0x00000001020d7824 */ /* 0x000fe200010e060f */
[----:B------:R-:W5:Y:S01]  /*0550*/  LDG.E.U8 R7, desc[UR4][R28.64] ;  /* 0x000000041c077981 */ /* 0x000f62000c1e1100 */
[----:B------:R-:W-:-:S03]  /*0560*/  IMAD R4, R3, 0x4, R4 ;  /* 0x0000000403047824 */ /* 0x000fc600078e0204 */
[----:B------:R1:W5:Y:S01]  /*0570*/  LDG.E.U8 R10, desc[UR4][R18.64] ;  /* 0x00000004120a7981 */ /* 0x000362000c1e1100 */
[----:B0-----:R-:W-:-:S03]  /*0580*/  IADD3 R20, P1, PT, R3, R12, RZ ;  /* 0x0000000c03147210 */ /* 0x001fc60007f3e0ff */
[----:B------:R-:W5:Y:S02]  /*0590*/  LDG.E.U8 R22, desc[UR4][R26.64] ;  /* 0x000000041a167981 */ /* 0x000f64000c1e1100 */
[----:B------:R-:W-:Y:S02]  /*05a0*/  IMAD.X R21, R2, 0x1, R13, P1 ;  /* 0x0000000102157824 */ /* 0x000fe400008e060d */
[----:B------:R0:W5:Y:S01]  /*05b0*/  LDG.E.U8 R24, desc[UR4][R14.64] ;  /* 0x000000040e187981 */ /* 0x000162000c1e1100 */
[----:B-1----:R-:W-:-:S03]  /*05c0*/  IADD3 R18, P1, PT, R3, R16, RZ ;  /* 0x0000001003127210 */ /* 0x002fc60007f3e0ff */
[----:B------:R1:W5:Y:S02]  /*05d0*/  LDG.E.U8 R11, desc[UR4][R12.64] ;  /* 0x000000040c0b7981 */ /* 0x000364000c1e1100 */
[----:B------:R-:W-:Y:S02]  /*05e0*/  IMAD.X R19, R2, 0x1, R17, P1 ;  /* 0x0000000102137824 */ /* 0x000fe400008e0611 */
[----:B------:R-:W5:Y:S01]  /*05f0*/  LDG.E.U8 R27, desc[UR4][R20.64] ;  /* 0x00000004141b7981 */ /* 0x000f62000c1e1100 */
[----:B0-----:R-:W-:-:S03]  /*0600*/  IADD3 R14, P2, PT, R4, UR10, RZ ;  /* 0x0000000a040e7c10 */ /* 0x001fc6000ff5e0ff */
[----:B------:R-:W5:Y:S01]  /*0610*/  LDG.E.U8 R26, desc[UR4][R16.64] ;  /* 0x00000004101a7981 */ /* 0x000f62000c1e1100 */
[----:B------:R-:W-:Y:S02]  /*0620*/  LEA.HI.X.SX32 R15, R4, UR11, 0x1, P2 ;  /* 0x0000000b040f7c11 */ /* 0x000fe400090f0eff */
[C---:B-1----:R-:W-:Y:S02]  /*0630*/  IADD3 R12, P1, PT, R3.reuse, R18, RZ ;  /* 0x00000012030c7210 */ /* 0x042fe40007f3e0ff */
[----:B------:R-:W5:Y:S03]  /*0640*/  LDG.E.U8 R18, desc[UR4][R18.64] ;  /* 0x0000000412127981 */ /* 0x000f66000c1e1100 */
[----:B------:R-:W-:Y:S01]  /*0650*/  IMAD.X R13, R2, 0x1, R19, P1 ;  /* 0x00000001020d7824 */ /* 0x000fe200008e0613 */
[----:B------:R0:W5:Y:S04]  /*0660*/  LDG.E.U8 R28, desc[UR4][R14.64] ;  /* 0x000000040e1c7981 */ /* 0x000168000c1e1100 */
[----:B------:R-:W5:Y:S01]  /*0670*/  LDG.E.U8 R12, desc[UR4][R12.64] ;  /* 0x000000040c0c7981 */ /* 0x000f62000c1e1100 */
[----:B0-----:R-:W-:-:S04]  /*0680*/  IADD3 R14, P2, PT, R3, R14, RZ ;  /* 0x0000000e030e7210 */ /* 0x001fc80007f5e0ff */
[----:B------:R-:W-:Y:S01]  /*0690*/  IADD3 R16, P1, PT, R3, R14, RZ ;  /* 0x0000000e03107210 */ /* 0x000fe20007f3e0ff */
[----:B------:R-:W-:-:S04]  /*06a0*/  IMAD.X R15, R2, 0x1, R15, P2 ;  /* 0x00000001020f7824 */ /* 0x000fc800010e060f */
[C---:B------:R-:W-:Y:S01]  /*06b0*/  IMAD.X R17, R2.reuse, 0x1, R15, P1 ;  /* 0x0000000102117824 */ /* 0x040fe200008e060f */
[----:B------:R-:W-:Y:S01]  /*06c0*/  IADD3 R20, P1, PT, R3, R16, RZ ;  /* 0x0000001003147210 */ /* 0x000fe20007f3e0ff */
[----:B------:R-:W5:Y:S04]  /*06d0*/  LDG.E.U8 R29, desc[UR4][R14.64] ;  /* 0x000000040e1d7981 */ /* 0x000f68000c1e1100 */
[----:B------:R-:W-:Y:S01]  /*06e0*/  IMAD.X R21, R2, 0x1, R17, P1 ;  /* 0x0000000102157824 */ /* 0x000fe200008e0611 */
[----:B------:R-:W5:Y:S04]  /*06f0*/  LDG.E.U8 R16, desc[UR4][R16.64] ;  /* 0x0000000410107981 */ /* 0x000f68000c1e1100 */
[----:B------:R-:W5:Y:S01]  /*0700*/  LDG.E.U8 R20, desc[UR4][R20.64] ;  /* 0x0000000414147981 */ /* 0x000f62000c1e1100 */
[----:B------:R-:W-:-:S02]  /*0710*/  VIADD R0, R0, 0x10 ;  /* 0x0000001000007836 */ /* 0x000fc40000000000 */
[----:B------:R-:W-:Y:S01]  /*0720*/  IMAD R4, R3, 0x4, R4 ;  /* 0x0000000403047824 */ /* 0x000fe200078e0204 */
[----:B--2---:R-:W-:-:S04]  /*0730*/  ISETP.NE.AND P1, PT, R6, RZ, PT ;  /* 0x000000ff0600720c */ /* 0x004fc80003f25270 */
[----:B------:R-:W-:Y:S02]  /*0740*/  SEL R6, RZ, 0x1, !P1 ;  /* 0x00000001ff067807 */ /* 0x000fe40004800000 */
[----:B---3--:R-:W-:-:S04]  /*0750*/  ISETP.NE.AND P2, PT, R9, RZ, PT ;  /* 0x000000ff0900720c */ /* 0x008fc80003f45270 */
[----:B------:R-:W-:Y:S02]  /*0760*/  SEL R9, RZ, 0x1, !P2 ;  /* 0x00000001ff097807 */ /* 0x000fe40005000000 */
[----:B----4-:R-:W-:Y:S02]  /*0770*/  ISETP.NE.AND P1, PT, R25, RZ, PT ;  /* 0x000000ff1900720c */ /* 0x010fe40003f25270 */
[----:B------:R-:W-:Y:S02]  /*0780*/  IADD3 R6, P5, P6, R9, R8, R6 ;  /* 0x0000000809067210 */ /* 0x000fe40007ebe006 */
[----:B-----5:R-:W-:Y:S02]  /*0790*/  ISETP.NE.AND P2, PT, R7, RZ, PT ;  /* 0x000000ff0700720c */ /* 0x020fe40003f45270 */
[----:B------:R-:W-:Y:S02]  /*07a0*/  SEL R7, RZ, 0x1, !P1 ;  /* 0x00000001ff077807 */ /* 0x000fe40004800000 */
[----:B------:R-:W-:-:S02]  /*07b0*/  SEL R8, RZ, 0x1, !P2 ;  /* 0x00000001ff087807 */ /* 0x000fc40005000000 */
[----:B------:R-:W-:Y:S02]  /*07c0*/  ISETP.NE.AND P3, PT, R22, RZ, PT ;  /* 0x000000ff1600720c */ /* 0x000fe40003f65270 */
[----:B------:R-:W-:Y:S02]  /*07d0*/  ISETP.NE.AND P4, PT, R24, RZ, PT ;  /* 0x000000ff1800720c */ /* 0x000fe40003f85270 */
[----:B------:R-:W-:Y:S02]  /*07e0*/  IADD3 R8, P1, P2, R8, R6, R7 ;  /* 0x0000000608087210 */ /* 0x000fe40007a3e007 */
[----:B------:R-:W-:Y:S02]  /*07f0*/  SEL R7, RZ, 0x1, !P3 ;  /* 0x00000001ff077807 */ /* 0x000fe40005800000 */
[----:B------:R-:W-:Y:S02]  /*0800*/  SEL R6, RZ, 0x1, !P4 ;  /* 0x00000001ff067807 */ /* 0x000fe40006000000 */
[----:B------:R-:W-:-:S02]  /*0810*/  ISETP.NE.AND P3, PT, R11, RZ, PT ;  /* 0x000000ff0b00720c */ /* 0x000fc40003f65270 */
[----:B------:R-:W-:Y:S02]  /*0820*/  ISETP.NE.AND P4, PT, R27, RZ, PT ;  /* 0x000000ff1b00720c */ /* 0x000fe40003f85270 */
[----:B------:R-:W-:Y:S02]  /*0830*/  IADD3.X R23, PT, PT, RZ, R23, RZ, P5, P6 ;  /* 0x00000017ff177210 */ /* 0x000fe40002fec4ff */
        /* <DEDUP_REMOVED lines=15> */
[----:B------:R-:W-:-:S02]  /*0930*/  IADD3.X R23, PT, PT, RZ, R23, RZ, P1, P2 ;  /* 0x00000017ff177210 */ /* 0x000fc40000fe44ff */
[----:B------:R-:W-:Y:S02]  /*0940*/  IADD3 R8, P1, P2, R8, R6, R7 ;  /* 0x0000000608087210 */ /* 0x000fe40007a3e007 */
[----:B------:R-:W-:Y:S02]  /*0950*/  IADD3.X R23, PT, PT, RZ, R23, RZ, P5, P6 ;  /* 0x00000017ff177210 */ /* 0x000fe40002fec4ff */
[----:B------:R-:W-:Y:S02]  /*0960*/  ISETP.NE.AND P4, PT, R28, RZ, PT ;  /* 0x000000ff1c00720c */ /* 0x000fe40003f85270 */
[----:B------:R-:W-:Y:S02]  /*0970*/  ISETP.NE.AND P3, PT, R29, RZ, PT ;  /* 0x000000ff1d00720c */ /* 0x000fe40003f65270 */
[----:B------:R-:W-:Y:S02]  /*0980*/  IADD3.X R23, PT, PT, RZ, R23, RZ, P1, P2 ;  /* 0x00000017ff177210 */ /* 0x000fe40000fe44ff */
[----:B------:R-:W-:-:S02]  /*0990*/  ISETP.GE.AND P1, PT, R0, -0xc, PT ;  /* 0xfffffff40000780c */ /* 0x000fc40003f26270 */
[----:B------:R-:W-:Y:S02]  /*09a0*/  SEL R7, RZ, 0x1, !P4 ;  /* 0x00000001ff077807 */ /* 0x000fe40006000000 */
[----:B------:R-:W-:Y:S02]  /*09b0*/  SEL R6, RZ, 0x1, !P3 ;  /* 0x00000001ff067807 */ /* 0x000fe40005800000 */
[----:B------:R-:W-:Y:S02]  /*09c0*/  ISETP.NE.AND P3, PT, R16, RZ, PT ;  /* 0x000000ff1000720c */ /* 0x000fe40003f65270 */
[----:B------:R-:W-:Y:S02]  /*09d0*/  ISETP.NE.AND P4, PT, R20, RZ, PT ;  /* 0x000000ff1400720c */ /* 0x000fe40003f85270 */
[----:B------:R-:W-:Y:S02]  /*09e0*/  IADD3 R6, P6, P5, R6, R8, R7 ;  /* 0x0000000806067210 */ /* 0x000fe40007dde007 */
[----:B------:R-:W-:-:S02]  /*09f0*/  SEL R7, RZ, 0x1, !P3 ;  /* 0x00000001ff077807 */ /* 0x000fc40005800000 */
[----:B------:R-:W-:Y:S02]  /*0a00*/  SEL R8, RZ, 0x1, !P4 ;  /* 0x00000001ff087807 */ /* 0x000fe40006000000 */
[----:B------:R-:W-:Y:S02]  /*0a10*/  IADD3.X R23, PT, PT, RZ, R23, RZ, P6, P5 ;  /* 0x00000017ff177210 */ /* 0x000fe400037ea4ff */
[----:B------:R-:W-:-:S04]  /*0a20*/  IADD3 R8, P2, P3, R8, R6, R7 ;  /* 0x0000000608087210 */ /* 0x000fc80007b5e007 */
[----:B------:R-:W-:Y:S01]  /*0a30*/  IADD3.X R23, PT, PT, RZ, R23, RZ, P2, P3 ;  /* 0x00000017ff177210 */ /* 0x000fe200017e64ff */
[----:B------:R-:W-:Y:S08]  /*0a40*/  @!P1 BRA `(.L_x_8) ;  /* 0xfffffff800649947 */ /* 0x000ff0000383ffff */
.L_x_7:
[----:B------:R-:W-:Y:S05]  /*0a50*/  BSYNC.RECONVERGENT B3 ;  /* 0x0000000000037941 */ /* 0x000fea0003800200 */
.L_x_6:
[----:B------:R-:W-:Y:S01]  /*0a60*/  IMAD.MOV R6, RZ, RZ, -R0 ;  /* 0x000000ffff067224 */ /* 0x000fe200078e0a00 */
[----:B------:R-:W-:Y:S04]  /*0a70*/  BSSY.RECONVERGENT B3, `(.L_x_9) ;  /* 0x0000038000037945 */ /* 0x000fe80003800200 */
[----:B------:R-:W-:-:S13]  /*0a80*/  ISETP.GT.AND P1, PT, R6, 0x4, PT ;  /* 0x000000040600780c */ /* 0x000fda0003f24270 */
[----:B------:R-:W-:Y:S05]  /*0a90*/  @!P1 BRA `(.L_x_10) ;  /* 0x0000000000d49947 */ /* 0x000fea0003800000 */
[----:B------:R-:W0:Y:S02]  /*0aa0*/  LDCU.64 UR6, c[0x0][0x380] ;  /* 0x00007000ff0677ac */ /* 0x000e240008000a00 */
[----:B0-----:R-:W-:-:S04]  /*0ab0*/  IADD3 R18, P0, PT, R4, UR6, RZ ;  /* 0x0000000604127c10 */ /* 0x001fc8000ff1e0ff */
[----:B------:R-:W-:Y:S01]  /*0ac0*/  LEA.HI.X.SX32 R19, R4, UR7, 0x1, P0 ;  /* 0x0000000704137c11 */ /* 0x000fe200080f0eff */
[C---:B------:R-:W-:Y:S01]  /*0ad0*/  IMAD R4, R3.reuse, 0x4, R4 ;  /* 0x0000000403047824 */ /* 0x040fe200078e0204 */
[----:B------:R-:W-:-:S03]  /*0ae0*/  IADD3 R20, P0, PT, R3, R18, RZ ;  /* 0x0000001203147210 */ /* 0x000fc60007f1e0ff */
[----:B------:R0:W2:Y:S02]  /*0af0*/  LDG.E.U8 R9, desc[UR4][R18.64] ;  /* 0x0000000412097981 */ /* 0x0000a4000c1e1100 */
[----:B------:R-:W-:Y:S01]  /*0b00*/  IMAD.X R21, R2, 0x1, R19, P0 ;  /* 0x0000000102157824 */ /* 0x000fe200000e0613 */
[C---:B------:R-:W-:Y:S02]  /*0b10*/  IADD3 R12, P0, PT, R3.reuse, R20, RZ ;  /* 0x00000014030c7210 */ /* 0x040fe40007f1e0ff */
[----:B------:R-:W-:Y:S02]  /*0b20*/  IADD3 R6, P1, PT, R4, UR6, RZ ;  /* 0x0000000604067c10 */ /* 0x000fe4000ff3e0ff */
[----:B------:R-:W3:Y:S01]  /*0b30*/  LDG.E.U8 R20, desc[UR4][R20.64] ;  /* 0x0000000414147981 */ /* 0x000ee2000c1e1100 */
[----:B------:R-:W-:Y:S01]  /*0b40*/  IMAD.X R13, R2, 0x1, R21, P0 ;  /* 0x00000001020d7824 */ /* 0x000fe200000e0615 */
[----:B------:R-:W-:Y:S02]  /*0b50*/  IADD3 R10, P0, PT, R3, R12, RZ ;  /* 0x0000000c030a7210 */ /* 0x000fe40007f1e0ff */
[----:B------:R-:W-:-:S02]  /*0b60*/  LEA.HI.X.SX32 R7, R4, UR7, 0x1, P1 ;  /* 0x0000000704077c11 */ /* 0x000fc400088f0eff */
[C---:B------:R-:W-:Y:S01]  /*0b70*/  IADD3 R14, P1, PT, R3.reuse, R6, RZ ;  /* 0x00000006030e7210 */ /* 0x040fe20007f3e0ff */
[C---:B------:R-:W-:Y:S01]  /*0b80*/  IMAD.X R11, R2.reuse, 0x1, R13, P0 ;  /* 0x00000001020b7824 */ /* 0x040fe200000e060d */
[----:B------:R1:W4:Y:S02]  /*0b90*/  LDG.E.U8 R12, desc[UR4][R12.64] ;  /* 0x000000040c0c7981 */ /* 0x000324000c1e1100 */
[C---:B------:R-:W-:Y:S01]  /*0ba0*/  IADD3 R16, P0, PT, R3.reuse, R14, RZ ;  /* 0x0000000e03107210 */ /* 0x040fe20007f1e0ff */
[C---:B------:R-:W-:Y:S01]  /*0bb0*/  IMAD.X R15, R2.reuse, 0x1, R7, P1 ;  /* 0x00000001020f7824 */ /* 0x040fe200008e0607 */
[----:B------:R-:W5:Y:S03]  /*0bc0*/  LDG.E.U8 R10, desc[UR4][R10.64] ;  /* 0x000000040a0a7981 */ /* 0x000f66000c1e1100 */
[C---:B------:R-:W-:Y:S01]  /*0bd0*/  IMAD.X R17, R2.reuse, 0x1, R15, P0 ;  /* 0x0000000102117824 */ /* 0x040fe200000e060f */
[----:B0-----:R-:W-:Y:S01]  /*0be0*/  IADD3 R18, P0, PT, R3, R16, RZ ;  /* 0x0000001003127210 */ /* 0x001fe20007f1e0ff */
[----:B------:R0:W5:Y:S04]  /*0bf0*/  LDG.E.U8 R6, desc[UR4][R6.64] ;  /* 0x0000000406067981 */ /* 0x000168000c1e1100 */
[----:B------:R-:W5:Y:S01]  /*0c00*/  LDG.E.U8 R14, desc[UR4][R14.64] ;  /* 0x000000040e0e7981 */ /* 0x000f62000c1e1100 */
[----:B------:R-:W-:-:S03]  /*0c10*/  IMAD.X R19, R2, 0x1, R17, P0 ;  /* 0x0000000102137824 */ /* 0x000fc600000e0611 */
[----:B------:R-:W5:Y:S04]  /*0c20*/  LDG.E.U8 R16, desc[UR4][R16.64] ;  /* 0x0000000410107981 */ /* 0x000f68000c1e1100 */
[----:B------:R-:W5:Y:S01]  /*0c30*/  LDG.E.U8 R18, desc[UR4][R18.64] ;  /* 0x0000000412127981 */ /* 0x000f62000c1e1100 */
[----:B------:R-:W-:Y:S02]  /*0c40*/  VIADD R0, R0, 0x8 ;  /* 0x0000000800007836 */ /* 0x000fe40000000000 */
[----:B------:R-:W-:Y:S01]  /*0c50*/  IMAD R4, R3, 0x4, R4 ;  /* 0x0000000403047824 */ /* 0x000fe200078e0204 */
[----:B--2---:R-:W-:Y:S02]  /*0c60*/  ISETP.NE.AND P0, PT, R9, RZ, PT ;  /* 0x000000ff0900720c */ /* 0x004fe40003f05270 */
[----:B---3--:R-:W-:-:S02]  /*0c70*/  ISETP.NE.AND P1, PT, R20, RZ, PT ;  /* 0x000000ff1400720c */ /* 0x008fc40003f25270 */
[----:B-1----:R-:W-:Y:S02]  /*0c80*/  SEL R13, RZ, 0x1, !P0 ;  /* 0x00000001ff0d7807 */ /* 0x002fe40004000000 */
[----:B------:R-:W-:Y:S02]  /*0c90*/  SEL R9, RZ, 0x1, !P1 ;  /* 0x00000001ff097807 */ /* 0x000fe40004800000 */
[----:B----4-:R-:W-:Y:S02]  /*0ca0*/  ISETP.NE.AND P0, PT, R12, RZ, PT ;  /* 0x000000ff0c00720c */ /* 0x010fe40003f05270 */
[----:B-----5:R-:W-:Y:S02]  /*0cb0*/  ISETP.NE.AND P1, PT, R10, RZ, PT ;  /* 0x000000ff0a00720c */ /* 0x020fe40003f25270 */
[----:B------:R-:W-:Y:S02]  /*0cc0*/  IADD3 R9, P4, P5, R9, R8, R13 ;  /* 0x0000000809097210 */ /* 0x000fe40007d9e00d */
[----:B0-----:R-:W-:-:S02]  /*0cd0*/  SEL R7, RZ, 0x1, !P0 ;  /* 0x00000001ff077807 */ /* 0x001fc40004000000 */
[----:B------:R-:W-:Y:S02]  /*0ce0*/  SEL R8, RZ, 0x1, !P1 ;  /* 0x00000001ff087807 */ /* 0x000fe40004800000 */
[----:B------:R-:W-:Y:S02]  /*0cf0*/  ISETP.NE.AND P0, PT, R6, RZ, PT ;  /* 0x000000ff0600720c */ /* 0x000fe40003f05270 */
[----:B------:R-:W-:Y:S02]  /*0d00*/  ISETP.NE.AND P3, PT, R14, RZ, PT ;  /* 0x000000ff0e00720c */ /* 0x000fe40003f65270 */
[----:B------:R-:W-:Y:S02]  /*0d10*/  IADD3 R8, P1, P2, R8, R9, R7 ;  /* 0x0000000908087210 */ /* 0x000fe40007a3e007 */
[----:B------:R-:W-:Y:S02]  /*0d20*/  SEL R7, RZ, 0x1, !P0 ;  /* 0x00000001ff077807 */ /* 0x000fe40004000000 */
[----:B------:R-:W-:-:S02]  /*0d30*/  SEL R6, RZ, 0x1, !P3 ;  /* 0x00000001ff067807 */ /* 0x000fc40005800000 */
[----:B------:R-:W-:Y:S02]  /*0d40*/  ISETP.NE.AND P0, PT, R16, RZ, PT ;  /* 0x000000ff1000720c */ /* 0x000fe40003f05270 */
[----:B------:R-:W-:Y:S02]  /*0d50*/  ISETP.NE.AND P3, PT, R18, RZ, PT ;  /* 0x000000ff1200720c */ /* 0x000fe40003f65270 */
[----:B------:R-:W-:Y:S02]  /*0d60*/  IADD3.X R23, PT, PT, RZ, R23, RZ, P4, P5 ;  /* 0x00000017ff177210 */ /* 0x000fe400027ea4ff */
[----:B------:R-:W-:Y:S02]  /*0d70*/  IADD3 R6, P4, P5, R6, R8, R7 ;  /* 0x0000000806067210 */ /* 0x000fe40007d9e007 */
[----:B------:R-:W-:Y:S02]  /*0d80*/  SEL R7, RZ, 0x1, !P0 ;  /* 0x00000001ff077807 */ /* 0x000fe40004000000 */
[----:B------:R-:W-:-:S02]  /*0d90*/  SEL R8, RZ, 0x1, !P3 ;  /* 0x00000001ff087807 */ /* 0x000fc40005800000 */
[----:B------:R-:W-:Y:S02]  /*0da0*/  IADD3.X R23, PT, PT, RZ, R23, RZ, P1, P2 ;  /* 0x00000017ff177210 */ /* 0x000fe40000fe44ff */
[----:B------:R-:W-:Y:S02]  /*0db0*/  IADD3 R8, P1, P2, R8, R6, R7 ;  /* 0x0000000608087210 */ /* 0x000fe40007a3e007 */
[----:B------:R-:W-:Y:S02]  /*0dc0*/  IADD3.X R23, PT, PT, RZ, R23, RZ, P4, P5 ;  /* 0x00000017ff177210 */ /* 0x000fe400027ea4ff */
[----:B------:R-:W-:Y:S02]  /*0dd0*/  PLOP3.LUT P0, PT, PT, PT, PT, 0x8, 0x80 ;  /* 0x000000000080781c */ /* 0x000fe40003f0e170 */
[----:B------:R-:W-:-:S11]  /*0de0*/  IADD3.X R23, PT, PT, RZ, R23, RZ, P1, P2 ;  /* 0x00000017ff177210 */ /* 0x000fd60000fe44ff */
.L_x_10:
[----:B------:R-:W-:Y:S05]  /*0df0*/  BSYNC.RECONVERGENT B3 ;  /* 0x0000000000037941 */ /* 0x000fea0003800200 */
.L_x_9:
[----:B------:R-:W-:-:S13]  /*0e00*/  ISETP.NE.OR P0, PT, R0, RZ, P0 ;  /* 0x000000ff0000720c */ /* 0x000fda0000705670 */
[----:B------:R-:W-:Y:S05]  /*0e10*/  @!P0 BREAK.RELIABLE B0 ;  /* 0x0000000000008942 */ /* 0x000fea0003800100 */
[----:B------:R-:W-:Y:S05]  /*0e20*/  @!P0 BRA `(.L_x_3) ;  /* 0x0000000000748947 */ /* 0x000fea0003800000 */
.L_x_5:
[----:B------:R-:W-:Y:S05]  /*0e30*/  BSYNC.RELIABLE B0 ;  /* 0x0000000000007941 */ /* 0x000fea0003800100 */
.L_x_4:
[----:B------:R-:W-:-:S04]  /*0e40*/  IADD3 R6, P0, PT, R4, UR12, RZ ;  /* 0x0000000c04067c10 */ /* 0x000fc8000ff1e0ff */
[----:B------:R-:W-:Y:S02]  /*0e50*/  LEA.HI.X.SX32 R7, R4, UR13, 0x1, P0 ;  /* 0x0000000d04077c11 */ /* 0x000fe400080f0eff */
[----:B------:R-:W-:-:S03]  /*0e60*/  IADD3 R10, P0, PT, R3, R6, RZ ;  /* 0x00000006030a7210 */ /* 0x000fc60007f1e0ff */
[----:B------:R-:W2:Y:S02]  /*0e70*/  LDG.E.U8 R6, desc[UR4][R6.64] ;  /* 0x0000000406067981 */ /* 0x000ea4000c1e1100 */
[----:B------:R-:W-:Y:S01]  /*0e80*/  IMAD.X R11, R2, 0x1, R7, P0 ;  /* 0x00000001020b7824 */ /* 0x000fe200000e0607 */
[----:B------:R-:W-:-:S04]  /*0e90*/  IADD3 R12, P0, PT, R3, R10, RZ ;  /* 0x0000000a030c7210 */ /* 0x000fc80007f1e0ff */
[----:B------:R-:W3:Y:S01]  /*0ea0*/  LDG.E.U8 R10, desc[UR4][R10.64] ;  /* 0x000000040a0a7981 */ /* 0x000ee2000c1e1100 */
[----:B------:R-:W-:Y:S01]  /*0eb0*/  IMAD.X R13, R2, 0x1, R11, P0 ;  /* 0x00000001020d7824 */ /* 0x000fe200000e060b */
[----:B------:R-:W-:-:S04]  /*0ec0*/  IADD3 R14, P0, PT, R3, R12, RZ ;  /* 0x0000000c030e7210 */ /* 0x000fc80007f1e0ff */
[----:B------:R-:W4:Y:S01]  /*0ed0*/  LDG.E.U8 R12, desc[UR4][R12.64] ;  /* 0x000000040c0c7981 */ /* 0x000f22000c1e1100 */
[----:B------:R-:W-:-:S05]  /*0ee0*/  IMAD.X R15, R2, 0x1, R13, P0 ;  /* 0x00000001020f7824 */ /* 0x000fca00000e060d */
[----:B------:R-:W5:Y:S01]  /*0ef0*/  LDG.E.U8 R14, desc[UR4][R14.64] ;  /* 0x000000040e0e7981 */ /* 0x000f62000c1e1100 */
[----:B------:R-:W-:Y:S02]  /*0f00*/  VIADD R0, R0, 0x4 ;  /* 0x0000000400007836 */ /* 0x000fe40000000000 */
[----:B------:R-:W-:Y:S01]  /*0f10*/  IMAD R4, R3, 0x4, R4 ;  /* 0x0000000403047824 */ /* 0x000fe200078e0204 */
[----:B--2---:R-:W-:-:S04]  /*0f20*/  ISETP.NE.AND P0, PT, R6, RZ, PT ;  /* 0x000000ff0600720c */ /* 0x004fc80003f05270 */
[----:B------:R-:W-:Y:S02]  /*0f30*/  SEL R16, RZ, 0x1, !P0 ;  /* 0x00000001ff107807 */ /* 0x000fe40004000000 */
[----:B---3--:R-:W-:Y:S02]  /*0f40*/  ISETP.NE.AND P1, PT, R10, RZ, PT ;  /* 0x000000ff0a00720c */ /* 0x008fe40003f25270 */
[----:B----4-:R-:W-:-:S04]  /*0f50*/  ISETP.NE.AND P0, PT, R12, RZ, PT ;  /* 0x000000ff0c00720c */ /* 0x010fc80003f05270 */
[----:B------:R-:W-:Y:S02]  /*0f60*/  SEL R7, RZ, 0x1, !P0 ;  /* 0x00000001ff077807 */ /* 0x000fe40004000000 */
[----:B------:R-:W-:Y:S02]  /*0f70*/  ISETP.NE.AND P0, PT, R0, RZ, PT ;  /* 0x000000ff0000720c */ /* 0x000fe40003f05270 */
[----:B------:R-:W-:Y:S02]  /*0f80*/  SEL R9, RZ, 0x1, !P1 ;  /* 0x00000001ff097807 */ /* 0x000fe40004800000 */
[----:B-----5:R-:W-:Y:S02]  /*0f90*/  ISETP.NE.AND P1, PT, R14, RZ, PT ;  /* 0x000000ff0e00720c */ /* 0x020fe40003f25270 */
[----:B------:R-:W-:Y:S02]  /*0fa0*/  IADD3 R6, P2, P3, R9, R8, R16 ;  /* 0x0000000809067210 */ /* 0x000fe40007b5e010 */
[----:B------:R-:W-:-:S02]  /*0fb0*/  SEL R8, RZ, 0x1, !P1 ;  /* 0x00000001ff087807 */ /* 0x000fc40004800000 */
[----:B------:R-:W-:Y:S02]  /*0fc0*/  IADD3.X R23, PT, PT, RZ, R23, RZ, P2, P3 ;  /* 0x00000017ff177210 */ /* 0x000fe400017e64ff */
[----:B------:R-:W-:-:S04]  /*0fd0*/  IADD3 R8, P1, P4, R8, R6, R7 ;  /* 0x0000000608087210 */ /* 0x000fc80007c3e007 */
[----:B------:R-:W-:Y:S01]  /*0fe0*/  IADD3.X R23, PT, PT, RZ, R23, RZ, P1, P4 ;  /* 0x00000017ff177210 */ /* 0x000fe20000fe84ff */
[----:B------:R-:W-:Y:S08]  /*0ff0*/  @P0 BRA `(.L_x_4) ;  /* 0xfffffffc00900947 */ /* 0x000ff0000383ffff */
.L_x_3:
[----:B------:R-:W-:Y:S05]  /*1000*/  BSYNC.RECONVERGENT B1 ;  /* 0x0000000000017941 */ /* 0x000fea0003800200 */
.L_x_2:
[----:B------:R-:W-:-:S13]  /*1010*/  ISETP.NE.AND P0, PT, R5, RZ, PT ;  /* 0x000000ff0500720c */ /* 0x000fda0003f05270 */
[----:B------:R-:W-:Y:S05]  /*1020*/  @!P0 BRA `(.L_x_1) ;  /* 0x0000000000308947 */ /* 0x000fea0003800000 */
[----:B------:R-:W-:-:S07]  /*1030*/  IMAD.MOV R5, RZ, RZ, -R5 ;  /* 0x000000ffff057224 */ /* 0x000fce00078e0a05 */
.L_x_11:
[----:B------:R-:W-:-:S04]  /*1040*/  IADD3 R6, P0, PT, R4, UR14, RZ ;  /* 0x0000000e04067c10 */ /* 0x000fc8000ff1e0ff */
[----:B------:R-:W-:-:S05]  /*1050*/  LEA.HI.X.SX32 R7, R4, UR15, 0x1, P0 ;  /* 0x0000000f04077c11 */ /* 0x000fca00080f0eff */
[----:B------:R-:W2:Y:S01]  /*1060*/  LDG.E.U8 R6, desc[UR4][R6.64] ;  /* 0x0000000406067981 */ /* 0x000ea2000c1e1100 */
[----:B------:R-:W-:Y:S02]  /*1070*/  VIADD R5, R5, 0x1 ;  /* 0x0000000105057836 */ /* 0x000fe40000000000 */
[----:B------:R-:W-:Y:S01]  /*1080*/  IMAD.IADD R4, R3, 0x1, R4 ;  /* 0x0000000103047824 */ /* 0x000fe200078e0204 */
[----:B--2---:R-:W-:-:S04]  /*1090*/  ISETP.NE.AND P0, PT, R6, RZ, PT ;  /* 0x000000ff0600720c */ /* 0x004fc80003f05270 */
[----:B------:R-:W-:Y:S02]  /*10a0*/  SEL R9, RZ, 0x1, !P0 ;  /* 0x00000001ff097807 */ /* 0x000fe40004000000 */
[----:B------:R-:W-:Y:S02]  /*10b0*/  ISETP.NE.AND P0, PT, R5, RZ, PT ;  /* 0x000000ff0500720c */ /* 0x000fe40003f05270 */
[----:B------:R-:W-:-:S05]  /*10c0*/  IADD3 R8, P1, PT, R8, R9, RZ ;  /* 0x0000000908087210 */ /* 0x000fca0007f3e0ff */
[----:B------:R-:W-:-:S06]  /*10d0*/  IMAD.X R23, RZ, RZ, R23, P1 ;  /* 0x000000ffff177224 */ /* 0x000fcc00008e0617 */
[----:B------:R-:W-:Y:S05]  /*10e0*/  @P0 BRA `(.L_x_11) ;  /* 0xfffffffc00d40947 */ /* 0x000fea000383ffff */
.L_x_1:
[----:B------:R-:W-:Y:S05]  /*10f0*/  BSYNC.RECONVERGENT B2 ;  /* 0x0000000000027941 */ /* 0x000fea0003800200 */
.L_x_0:
[----:B------:R-:W-:Y:S05]  /*1100*/  WARPSYNC.ALL ;  /* 0x0000000000007948 */ /* 0x000fea0003800000 */
[----:B------:R-:W0:Y:S01]  /*1110*/  LDC.64 R2, c[0x0][0x390] ;  /* 0x0000e400ff027b82 */ /* 0x000e220000000a00 */
[----:B------:R-:W-:-:S05]  /*1120*/  IMAD.MOV.U32 R9, RZ, RZ, R23 ;  /* 0x000000ffff097224 */ /* 0x000fca00078e0017 */
[----:B0-----:R-:W-:Y:S01]  /*1130*/  REDG.E.ADD.64.STRONG.GPU desc[UR4][R2.64], R8 ;  /* 0x000000080200798e */ /* 0x001fe2000c12e504 */
[----:B------:R-:W-:Y:S05]  /*1140*/  EXIT ;  /* 0x000000000000794d */ /* 0x000fea0003800000 */
.L_x_12:
[----:B------:R-:W-:-:S00]  /*1150*/  BRA `(.L_x_12) ;  /* 0xfffffffc00fc7947 */ /* 0x000fc0000383ffff */
[----:B------:R-:W-:-:S00]  /*1160*/  NOP ;  /* 0x0000000000007918 */ /* 0x000fc00000000000 */
        /* <DEDUP_REMOVED lines=9> */
.L_x_37:


//--------------------- .text.monte_carlo_pot_kernel --------------------------
	.section	.text.monte_carlo_pot_kernel,"ax",@progbits
	.align	128
        .global         monte_carlo_pot_kernel
        .type           monte_carlo_pot_kernel,@function
        .size           monte_carlo_pot_kernel,(.L_x_36 - monte_carlo_pot_kernel)
        .other          monte_carlo_pot_kernel,@"STO_CUDA_ENTRY STV_DEFAULT"
monte_carlo_pot_kernel:
.text.monte_carlo_pot_kernel:
[----:B------:R-:W-:Y:S01]  /*0000*/  LDC R1, c[0x0][0x37c] ;  /* 0x0000df00ff017b82 */ /* 0x000fe20000000800 */
[----:B------:R-:W0:Y:S07]  /*0010*/  S2R R3, SR_TID.X ;  /* 0x0000000000037919 */ /* 0x000e2e0000002100 */
[----:B------:R-:W0:Y:S01]  /*0020*/  S2UR UR5, SR_CTAID.X ;  /* 0x00000000000579c3 */ /* 0x000e220000002500 */
[----:B------:R-:W1:Y:S07]  /*0030*/  LDCU UR4, c[0x0][0x3a4] ;  /* 0x00007480ff0477ac */ /* 0x000e6e0008000800 */
[----:B------:R-:W0:Y:S02]  /*0040*/  LDC R10, c[0x0][0x360] ;  /* 0x0000d800ff0a7b82 */ /* 0x000e240000000800 */
[----:B0-----:R-:W-:-:S05]  /*0050*/  IMAD R10, R10, UR5, R3 ;  /* 0x000000050a0a7c24 */ /* 0x001fca000f8e0203 */
[----:B-1----:R-:W-:-:S13]  /*0060*/  ISETP.GE.AND P0, PT, R10, UR4, PT ;  /* 0x000000040a007c0c */ /* 0x002fda000bf06270 */
[----:B------:R-:W-:Y:S05]  /*0070*/  @P0 EXIT ;  /* 0x000000000000094d */ /* 0x000fea0003800000 */
[----:B------:R-:W0:Y:S01]  /*0080*/  LDCU.U8 UR5, c[0x0][0x3a8] ;  /* 0x00007500ff0577ac */ /* 0x000e220008000000 */
[----:B------:R-:W-:Y:S01]  /*0090*/  MOV R5, R10 ;  /* 0x0000000a00057202 */ /* 0x000fe20000000f00 */
[----:B------:R-:W1:Y:S01]  /*00a0*/  LDCU UR6, c[0x0][0x398] ;  /* 0x00007300ff0677ac */ /* 0x000e620008000800 */
[----:B------:R-:W-:Y:S01]  /*00b0*/  ULEA.HI UR4, UR4, UR4, URZ, 0x1 ;  /* 0x0000000404047291 */ /* 0x000fe2000f8f08ff */
[----:B------:R-:W2:Y:S03]  /*00c0*/  LDCU UR7, c[0x0][0x388] ;  /* 0x00007100ff0777ac */ /* 0x000ea60008000800 */
[----:B------:R-:W-:Y:S02]  /*00d0*/  USHF.R.S32.HI UR4, URZ, 0x1, UR4 ;  /* 0x00000001ff047899 */ /* 0x000fe40008011404 */
[----:B0-----:R-:W-:-:S04]  /*00e0*/  UPRMT UR5, UR5, 0x8880, URZ ;  /* 0x0000888005057896 */ /* 0x001fc800080000ff */
[----:B------:R-:W-:Y:S01]  /*00f0*/  ISETP.GE.AND P0, PT, R10, UR4, PT ;  /* 0x000000040a007c0c */ /* 0x000fe2000bf06270 */
[----:B-1----:R-:W0:Y:S03]  /*0100*/  MUFU.RSQ R0, UR6 ;  /* 0x0000000600007d08 */ /* 0x002e260008001400 */
[----:B------:R-:W-:Y:S01]  /*0110*/  ISETP.NE.AND P0, PT, RZ, UR5, P0 ;  /* 0x00000005ff007c0c */ /* 0x000fe20008705270 */
[----:B------:R-:W-:Y:S01]  /*0120*/  UIADD3 UR5, UPT, UPT, UR6, -0xd000000, URZ ;  /* 0xf300000006057890 */ /* 0x000fe2000fffe0ff */
[----:B--2---:R-:W-:-:S03]  /*0130*/  IMAD.U32 R18, RZ, RZ, UR7 ;  /* 0x00000007ff127e24 */ /* 0x004fc6000f8e00ff */
[----:B------:R-:W-:-:S08]  /*0140*/  UISETP.GT.U32.AND UP0, UPT, UR5, 0x727fffff, UPT ;  /* 0x727fffff0500788c */ /* 0x000fd0000bf04070 */
[----:B------:R-:W-:Y:S01]  /*0150*/  @P0 IADD3 R5, PT, PT, R10, -UR4, RZ ;  /* 0x800000040a050c10 */ /* 0x000fe2000fffe0ff */
[----:B0-----:R-:W-:Y:S06]  /*0160*/  BRA.U !UP0, `(.L_x_13) ;  /* 0x0000000108207547 */ /* 0x001fec000b800000 */
[----:B------:R-:W0:Y:S01]  /*0170*/  LDCU UR4, c[0x0][0x398] ;  /* 0x00007300ff0477ac */ /* 0x000e220008000800 */
[----:B------:R-:W-:Y:S01]  /*0180*/  BSSY.RECONVERGENT B0, `(.L_x_14) ;  /* 0x0000004000007945 */ /* 0x000fe20003800200 */
[----:B------:R-:W-:Y:S01]  /*0190*/  MOV R13, 0x1c0 ;  /* 0x000001c0000d7802 */ /* 0x000fe20000000f00 */
[----:B0-----:R-:W-:-:S07]  /*01a0*/  IMAD.U32 R0, RZ, RZ, UR4 ;  /* 0x00000004ff007e24 */ /* 0x001fce000f8e00ff */
[----:B------:R-:W-:Y:S05]  /*01b0*/  CALL.REL.NOINC `($__internal_0_$__cuda_sm20_sqrt_rn_f32_slowpath) ;  /* 0x0000000800687944 */ /* 0x000fea0003c00000 */
[----:B------:R-:W-:Y:S05]  /*01c0*/  BSYNC.RECONVERGENT B0 ;  /* 0x0000000000007941 */ /* 0x000fea0003800200 */
.L_x_14:
[----:B------:R-:W-:Y:S01]  /*01d0*/  MOV R11, R0 ;  /* 0x00000000000b7202 */ /* 0x000fe20000000f00 */
[----:B------:R-:W-:Y:S06]  /*01e0*/  BRA `(.L_x_15) ;  /* 0x0000000000107947 */ /* 0x000fec0003800000 */
.L_x_13:
[C---:B------:R-:W-:Y:S01]  /*01f0*/  FMUL.FTZ R11, R0.reuse, UR6 ;  /* 0x00000006000b7c20 */ /* 0x040fe20008410000 */
[----:B------:R-:W-:-:S03]  /*0200*/  FMUL.FTZ R2, R0, 0.5 ;  /* 0x3f00000000027820 */ /* 0x000fc60000410000 */
[----:B------:R-:W-:-:S04]  /*0210*/  FFMA R0, -R11, R11, UR6 ;  /* 0x000000060b007e23 */ /* 0x000fc8000800010b */
[----:B------:R-:W-:-:S07]  /*0220*/  FFMA R11, R0, R2, R11 ;  /* 0x00000002000b7223 */ /* 0x000fce000000000b */
.L_x_15:
[----:B------:R-:W0:Y:S01]  /*0230*/  LDC.64 R2, c[0x0][0x388] ;  /* 0x0000e200ff027b82 */ /* 0x000e220000000a00 */
[----:B------:R-:W1:Y:S01]  /*0240*/  LDCU.64 UR4, c[0x0][0x358] ;  /* 0x00006b00ff0477ac */ /* 0x000e620008000a00 */
[----:B0-----:R-:W-:-:S05]  /*0250*/  FADD R0, R2, -R3 ;  /* 0x8000000302007221 */ /* 0x001fca0000000000 */
[----:B------:R-:W-:Y:S01]  /*0260*/  FSETP.GEU.AND P1, PT, |R0|, 9.9999999747524270788e-07, PT ;  /* 0x358637bd0000780b */ /* 0x000fe20003f2e200 */
[----:B------:R-:W-:-:S12]  /*0270*/  IMAD.MOV.U32 R0, RZ, RZ, 0x1 ;  /* 0x00000001ff007424 */ /* 0x000fd800078e00ff */
[----:B-1----:R-:W-:Y:S05]  /*0280*/  @!P1 BRA `(.L_x_16) ;  /* 0x0000000800089947 */ /* 0x002fea0003800000 */
[----:B------:R-:W0:Y:S01]  /*0290*/  LDCU UR6, c[0x0][0x3a0] ;  /* 0x00007400ff0677ac */ /* 0x000e220008000800 */
[----:B------:R-:W-:Y:S01]  /*02a0*/  PRMT R0, RZ, 0x7610, R0 ;  /* 0x00007610ff007816 */ /* 0x000fe20000000000 */
[----:B0-----:R-:W-:-:S09]  /*02b0*/  UISETP.GE.AND UP0, UPT, UR6, 0x1, UPT ;  /* 0x000000010600788c */ /* 0x001fd2000bf06270 */
[----:B------:R-:W-:Y:S05]  /*02c0*/  BRA.U !UP0, `(.L_x_16) ;  /* 0x0000000508f87547 */ /* 0x000fea000b800000 */
[----:B------:R-:W0:Y:S01]  /*02d0*/  LDC.64 R2, c[0x0][0x380] ;  /* 0x0000e000ff027b82 */ /* 0x000e220000000a00 */
[----:B------:R-:W1:Y:S07]  /*02e0*/  LDCU UR6, c[0x0][0x390] ;  /* 0x00007200ff0677ac */ /* 0x000e6e0008000800 */
[----:B------:R-:W2:Y:S01]  /*02f0*/  LDC R7, c[0x0][0x394] ;  /* 0x0000e500ff077b82 */ /* 0x000ea20000000800 */
[----:B------:R-:W3:Y:S01]  /*0300*/  LDCU UR7, c[0x0][0x388] ;  /* 0x00007100ff0777ac */ /* 0x000ee20008000800 */
[----:B------:R-:W4:Y:S01]  /*0310*/  LDCU UR8, c[0x0][0x398] ;  /* 0x00007300ff0877ac */ /* 0x000f220008000800 */
[----:B------:R-:W0:Y:S02]  /*0320*/  LDCU UR9, c[0x0][0x3a0] ;  /* 0x00007400ff0977ac */ /* 0x000e240008000800 */
[----:B0-----:R-:W-:-:S03]  /*0330*/  IMAD.WIDE R2, R5, 0x30, R2 ;  /* 0x0000003005027825 */ /* 0x001fc600078e0202 */
[----:B------:R-:W0:Y:S02]  /*0340*/  LDC.64 R4, c[0x0][0x388] ;  /* 0x0000e200ff047b82 */ /* 0x000e240000000a00 */
[----:B------:R0:W5:Y:S01]  /*0350*/  LDG.E R0, desc[UR4][R2.64+0x18] ;  /* 0x0000180402007981 */ /* 0x000162000c1e1900 */
[----:B------:R-:W-:Y:S01]  /*0360*/  HFMA2 R16, -RZ, RZ, 0, 0 ;  /* 0x00000000ff107431 */ /* 0x000fe200000001ff */
[----:B------:R-:W-:Y:S01]  /*0370*/  BSSY.RECONVERGENT B0, `(.L_x_17) ;  /* 0x0000072000007945 */ /* 0x000fe20003800200 */
[----:B--2---:R-:W-:Y:S01]  /*0380*/  FMUL R6, R7, -0.5 ;  /* 0xbf00000007067820 */ /* 0x004fe20000400000 */
[-C--:B------:R-:W-:Y:S01]  /*0390*/  FMUL R11, R11, R7.reuse ;  /* 0x000000070b0b7220 */ /* 0x080fe20000400000 */
[----:B---3--:R-:W-:Y:S02]  /*03a0*/  IMAD.U32 R18, RZ, RZ, UR7 ;  /* 0x00000007ff127e24 */ /* 0x008fe4000f8e00ff */
[----:B-1----:R-:W-:-:S04]  /*03b0*/  FFMA R6, R6, R7, UR6 ;  /* 0x0000000606067e23 */ /* 0x002fc80008000007 */
[----:B----4-:R-:W-:-:S07]  /*03c0*/  FMUL R20, R6, UR8 ;  /* 0x0000000806147c20 */ /* 0x010fce0008400000 */
.L_x_24:
[----:B-----5:R-:W-:Y:S01]  /*03d0*/  ISETP.NE.AND P1, PT, R0, 0x1, PT ;  /* 0x000000010000780c */ /* 0x020fe20003f25270 */
[----:B------:R-:W-:-:S12]  /*03e0*/  BSSY.RECONVERGENT B1, `(.L_x_18) ;  /* 0x0000053000017945 */ /* 0x000fd80003800200 */
[----:B-1----:R-:W-:Y:S05]  /*03f0*/  @!P1 BRA `(.L_x_19) ;  /* 0x0000000400389947 */ /* 0x002fea0003800000 */
[----:B------:R-:W2:Y:S04]  /*0400*/  LDG.E.64 R14, desc[UR4][R2.64] ;  /* 0x00000004020e7981 */ /* 0x000ea8000c1e1b00 */
[----:B------:R-:W3:Y:S04]  /*0410*/  LDG.E.64 R8, desc[UR4][R2.64+0x10] ;  /* 0x0000100402087981 */ /* 0x000ee8000c1e1b00 */
[----:B------:R-:W4:Y:S01]  /*0420*/  LDG.E.64 R12, desc[UR4][R2.64+0x8] ;  /* 0x00000804020c7981 */ /* 0x000f22000c1e1b00 */
[----:B------:R-:W-:Y:S01]  /*0430*/  HFMA2 R22, -RZ, RZ, 1.5048828125, 33.21875 ;  /* 0x3e055027ff167431 */ /* 0x000fe200000001ff */
[----:B------:R-:W-:Y:S01]  /*0440*/  BSSY.RECONVERGENT B2, `(.L_x_20) ;  /* 0x000003f000027945 */ /* 0x000fe20003800200 */
[----:B--2---:R-:W-:-:S04]  /*0450*/  SHF.R.U32.HI R0, RZ, 0x2, R15 ;  /* 0x00000002ff007819 */ /* 0x004fc8000001160f */
[----:B------:R-:W-:Y:S01]  /*0460*/  LOP3.LUT R0, R0, R15, RZ, 0x3c, !PT ;  /* 0x0000000f00007212 */ /* 0x000fe200078e3cff */
[----:B---3--:R1:W-:Y:S01]  /*0470*/  STG.E.64 desc[UR4][R2.64+0x8], R8 ;  /* 0x0000080802007986 */ /* 0x0083e2000c101b04 */
[----:B------:R-:W-:Y:S02]  /*0480*/  SHF.L.U32 R7, R9, 0x4, RZ ;  /* 0x0000000409077819 */ /* 0x000fe400000006ff */
[----:B----4-:R-:W-:Y:S01]  /*0490*/  SHF.R.U32.HI R17, RZ, 0x2, R12 ;  /* 0x00000002ff117819 */ /* 0x010fe2000001160c */
[----:B------:R-:W-:-:S03]  /*04a0*/  IMAD.SHL.U32 R6, R0, 0x2, RZ ;  /* 0x0000000200067824 */ /* 0x000fc600078e00ff */
[----:B------:R-:W-:Y:S02]  /*04b0*/  LOP3.LUT R17, R17, R12, RZ, 0x3c, !PT ;  /* 0x0000000c11117212 */ /* 0x000fe400078e3cff */
[----:B------:R-:W-:Y:S02]  /*04c0*/  LOP3.LUT R6, R0, R6, R7, 0x96, !PT ;  /* 0x0000000600067212 */ /* 0x000fe400078e9607 */
[----:B------:R-:W-:Y:S02]  /*04d0*/  MOV R7, 0x2f800000 ;  /* 0x2f80000000077802 */ /* 0x000fe40000000f00 */
[----:B------:R-:W-:-:S04]  /*04e0*/  LOP3.LUT R6, R6, R9, RZ, 0x3c, !PT ;  /* 0x0000000906067212 */ /* 0x000fc800078e3cff */
[----:B------:R-:W-:Y:S02]  /*04f0*/  IADD3 R0, PT, PT, R14, 0x587c5, R6 ;  /* 0x000587c50e007810 */ /* 0x000fe40007ffe006 */
[----:B------:R-:W-:Y:S02]  /*0500*/  SHF.L.U32 R12, R6, 0x4, RZ ;  /* 0x00000004060c7819 */ /* 0x000fe400000006ff */
[----:B------:R-:W-:-:S05]  /*0510*/  I2FP.F32.U32 R0, R0 ;  /* 0x0000000000007245 */ /* 0x000fca0000201000 */
[----:B------:R-:W-:-:S05]  /*0520*/  FFMA R0, R0, R7, 1.1641532182693481445e-10 ;  /* 0x2f00000000007423 */ /* 0x000fca0000000007 */
[----:B------:R-:W-:-:S04]  /*0530*/  FSETP.GEU.AND P1, PT, R0, 1.175494350822287508e-38, PT ;  /* 0x008000000000780b */ /* 0x000fc80003f2e000 */
[----:B------:R-:W-:-:S09]  /*0540*/  FSEL R19, RZ, -23, P1 ;  /* 0xc1b80000ff137808 */ /* 0x000fd20000800000 */
[----:B------:R-:W-:-:S04]  /*0550*/  @!P1 FMUL R0, R0, 8388608 ;  /* 0x4b00000000009820 */ /* 0x000fc80000400000 */
[C---:B------:R-:W-:Y:S01]  /*0560*/  VIADD R15, R0.reuse, 0xc0d55555 ;  /* 0xc0d55555000f7836 */ /* 0x040fe20000000000 */
[----:B------:R-:W-:-:S04]  /*0570*/  ISETP.GT.U32.AND P1, PT, R0, 0x7f7fffff, PT ;  /* 0x7f7fffff0000780c */ /* 0x000fc80003f24070 */
[----:B------:R-:W-:-:S04]  /*0580*/  LOP3.LUT R15, R15, 0xff800000, RZ, 0xc0, !PT ;  /* 0xff8000000f0f7812 */ /* 0x000fc800078ec0ff */
[----:B------:R-:W-:-:S05]  /*0590*/  IADD3 R7, PT, PT, R0, -R15, RZ ;  /* 0x8000000f00077210 */ /* 0x000fca0007ffe0ff */
[----:B------:R-:W-:-:S04]  /*05a0*/  FADD R7, R7, -1 ;  /* 0xbf80000007077421 */ /* 0x000fc80000000000 */
[----:B------:R-:W-:-:S04]  /*05b0*/  FFMA R22, R7, -R22, 0.14084610342979431152 ;  /* 0x3e1039f607167423 */ /* 0x000fc80000000816 */
[----:B------:R-:W-:-:S04]  /*05c0*/  FFMA R22, R7, R22, -0.12148627638816833496 ;  /* 0xbdf8cdcc07167423 */ /* 0x000fc80000000016 */
[----:B------:R-:W-:-:S04]  /*05d0*/  FFMA R22, R7, R22, 0.13980610668659210205 ;  /* 0x3e0f295507167423 */ /* 0x000fc80000000016 */
[----:B------:R-:W-:-:S04]  /*05e0*/  FFMA R22, R7, R22, -0.16684235632419586182 ;  /* 0xbe2ad8b907167423 */ /* 0x000fc80000000016 */
[----:B------:R-:W-:-:S04]  /*05f0*/  FFMA R22, R7, R22, 0.20012299716472625732 ;  /* 0x3e4ced0b07167423 */ /* 0x000fc80000000016 */
[----:B------:R-:W-:-:S04]  /*0600*/  FFMA R22, R7, R22, -0.24999669194221496582 ;  /* 0xbe7fff2207167423 */ /* 0x000fc80000000016 */
[----:B------:R-:W-:-:S04]  /*0610*/  FFMA R22, R7, R22, 0.33333182334899902344 ;  /* 0x3eaaaa7807167423 */ /* 0x000fc80000000016 */
[C---:B------:R-:W-:Y:S01]  /*0620*/  FFMA R24, R7.reuse, R22, -0.5 ;  /* 0xbf00000007187423 */ /* 0x040fe20000000016 */
[----:B------:R-:W-:Y:S02]  /*0630*/  I2FP.F32.S32 R22, R15 ;  /* 0x0000000f00167245 */ /* 0x000fe40000201400 */
[----:B------:R-:W-:Y:S01]  /*0640*/  MOV R15, 0x7f800000 ;  /* 0x7f800000000f7802 */ /* 0x000fe20000000f00 */
[C---:B------:R-:W-:Y:S02]  /*0650*/  FMUL R24, R7.reuse, R24 ;  /* 0x0000001807187220 */ /* 0x040fe40000400000 */
[----:B------:R-:W-:Y:S02]  /*0660*/  FFMA R19, R22, 1.1920928955078125e-07, R19 ;  /* 0x3400000016137823 */ /* 0x000fe40000000013 */
[----:B------:R-:W-:Y:S01]  /*0670*/  FFMA R24, R7, R24, R7 ;  /* 0x0000001807187223 */ /* 0x000fe20000000007 */
[----:B------:R-:W-:-:S03]  /*0680*/  IMAD.SHL.U32 R7, R17, 0x2, RZ ;  /* 0x0000000211077824 */ /* 0x000fc600078e00ff */
[----:B------:R-:W-:Y:S01]  /*0690*/  FFMA R19, R19, 0.69314718246459960938, R24 ;  /* 0x3f31721813137823 */ /* 0x000fe20000000018 */
[----:B------:R-:W-:Y:S01]  /*06a0*/  @P1 FFMA R19, R0, R15, +INF ;  /* 0x7f80000000131423 */ /* 0x000fe2000000000f */
[----:B------:R-:W-:Y:S01]  /*06b0*/  LOP3.LUT R7, R17, R7, R12, 0x96, !PT ;  /* 0x0000000711077212 */ /* 0x000fe200078e960c */
[----:B------:R-:W-:Y:S01]  /*06c0*/  VIADD R12, R14, 0xb0f8a ;  /* 0x000b0f8a0e0c7836 */ /* 0x000fe20000000000 */
[----:B------:R-:W-:Y:S01]  /*06d0*/  FSETP.NEU.AND P1, PT, R0, RZ, PT ;  /* 0x000000ff0000720b */ /* 0x000fe20003f2d000 */
[----:B------:R-:W-:Y:S01]  /*06e0*/  FMUL R19, R19, -2 ;  /* 0xc000000013137820 */ /* 0x000fe20000400000 */
[----:B------:R-:W-:Y:S01]  /*06f0*/  LOP3.LUT R7, R7, R6, RZ, 0x3c, !PT ;  /* 0x0000000607077212 */ /* 0x000fe200078e3cff */
[----:B------:R-:W-:Y:S01]  /*0700*/  IMAD.MOV.U32 R15, RZ, RZ, 0x30c90fdb ;  /* 0x30c90fdbff0f7424 */ /* 0x000fe200078e00ff */
[----:B------:R1:W-:Y:S02]  /*0710*/  STG.E.64 desc[UR4][R2.64], R12 ;  /* 0x0000000c02007986 */ /* 0x0003e4000c101b04 */
[----:B------:R-:W-:-:S02]  /*0720*/  FSEL R19, R19, +INF , P1 ;  /* 0x7f80000013137808 */ /* 0x000fc40000800000 */
[----:B------:R1:W-:Y:S01]  /*0730*/  STG.E.64 desc[UR4][R2.64+0x10], R6 ;  /* 0x0000100602007986 */ /* 0x0003e2000c101b04 */
[----:B------:R-:W-:Y:S01]  /*0740*/  IADD3 R0, PT, PT, R7, R12, RZ ;  /* 0x0000000c07007210 */ /* 0x000fe20007ffe0ff */
[----:B------:R1:W2:Y:S01]  /*0750*/  MUFU.RSQ R22, R19 ;  /* 0x0000001300167308 */ /* 0x0002a20000001400 */
[----:B------:R-:W-:Y:S02]  /*0760*/  IADD3 R14, PT, PT, R19, -0xd000000, RZ ;  /* 0xf3000000130e7810 */ /* 0x000fe40007ffe0ff */
[----:B------:R-:W-:Y:S02]  /*0770*/  I2FP.F32.U32 R0, R0 ;  /* 0x0000000000007245 */ /* 0x000fe40000201000 */
[----:B------:R-:W-:-:S03]  /*0780*/  ISETP.GT.U32.AND P1, PT, R14, 0x727fffff, PT ;  /* 0x727fffff0e00780c */ /* 0x000fc60003f24070 */
[----:B------:R-:W-:-:S10]  /*0790*/  FFMA R15, R0, R15, 7.314590599882819788e-10 ;  /* 0x30490fdb000f7423 */ /* 0x000fd4000000000f */
[----:B-12---:R-:W-:Y:S05]  /*07a0*/  @!P1 BRA `(.L_x_21) ;  /* 0x0000000000109947 */ /* 0x006fea0003800000 */
[----:B------:R-:W-:Y:S02]  /*07b0*/  MOV R0, R19 ;  /* 0x0000001300007202 */ /* 0x000fe40000000f00 */
[----:B------:R-:W-:-:S07]  /*07c0*/  MOV R13, 0x7e0 ;  /* 0x000007e0000d7802 */ /* 0x000fce0000000f00 */
[----:B0-----:R-:W-:Y:S05]  /*07d0*/  CALL.REL.NOINC `($__internal_0_$__cuda_sm20_sqrt_rn_f32_slowpath) ;  /* 0x0000000000e07944 */ /* 0x001fea0003c00000 */
[----:B------:R-:W-:Y:S05]  /*07e0*/  BRA `(.L_x_22) ;  /* 0x0000000000107947 */ /* 0x000fea0003800000 */
.L_x_21:
[----:B------:R-:W-:Y:S01]  /*07f0*/  FMUL.FTZ R0, R19, R22 ;  /* 0x0000001613007220 */ /* 0x000fe20000410000 */
[----:B------:R-:W-:-:S03]  /*0800*/  FMUL.FTZ R6, R22, 0.5 ;  /* 0x3f00000016067820 */ /* 0x000fc60000410000 */
[----:B------:R-:W-:-:S04]  /*0810*/  FFMA R7, -R0, R0, R19 ;  /* 0x0000000000077223 */ /* 0x000fc80000000113 */
[----:B------:R-:W-:-:S07]  /*0820*/  FFMA R0, R7, R6, R0 ;  /* 0x0000000607007223 */ /* 0x000fce0000000000 */
.L_x_22:
[----:B------:R-:W-:Y:S05]  /*0830*/  BSYNC.RECONVERGENT B2 ;  /* 0x0000000000027941 */ /* 0x000fea0003800200 */
.L_x_20:
[----:B------:R-:W-:Y:S01]  /*0840*/  FMUL.RZ R6, R15, 0.15915493667125701904 ;  /* 0x3e22f9830f067820 */ /* 0x000fe2000040c000 */
[----:B------:R-:W-:-:S03]  /*0850*/  HFMA2 R13, -RZ, RZ, 0, 5.9604644775390625e-08 ;  /* 0x00000001ff0d7431 */ /* 0x000fc600000001ff */
[----:B------:R-:W1:Y:S02]  /*0860*/  MUFU.COS R7, R6 ;  /* 0x0000000600077308 */ /* 0x000e640000000000 */
[----:B------:R2:W-:Y:S01]  /*0870*/  STG.E desc[UR4][R2.64+0x18], R13 ;  /* 0x0000180d02007986 */ /* 0x0005e2000c101904 */
[----:B-1----:R-:W-:-:S05]  /*0880*/  FMUL R9, R7, R0 ;  /* 0x0000000007097220 */ /* 0x002fca0000400000 */
[----:B------:R-:W1:Y:S01]  /*0890*/  MUFU.SIN R7, R6 ;  /* 0x0000000600077308 */ /* 0x000e620000000400 */
[----:B------:R2:W-:Y:S01]  /*08a0*/  STG.E desc[UR4][R2.64+0x20], R9 ;  /* 0x0000200902007986 */ /* 0x0005e2000c101904 */
[----:B-1----:R-:W-:Y:S01]  /*08b0*/  FMUL R7, R7, R0 ;  /* 0x0000000007077220 */ /* 0x002fe20000400000 */
[----:B------:R-:W-:Y:S01]  /*08c0*/  IMAD.MOV.U32 R0, RZ, RZ, 0x1 ;  /* 0x00000001ff007424 */ /* 0x000fe200078e00ff */
[----:B--2---:R-:W-:Y:S06]  /*08d0*/  BRA `(.L_x_23) ;  /* 0x00000000000c7947 */ /* 0x004fec0003800000 */
.L_x_19:
[----:B------:R1:W5:Y:S01]  /*08e0*/  LDG.E R7, desc[UR4][R2.64+0x20] ;  /* 0x0000200402077981 */ /* 0x000362000c1e1900 */
[----:B------:R-:W-:-:S03]  /*08f0*/  MOV R0, RZ ;  /* 0x000000ff00007202 */ /* 0x000fc60000000f00 */
[----:B------:R1:W-:Y:S04]  /*0900*/  STG.E desc[UR4][R2.64+0x18], RZ ;  /* 0x000018ff02007986 */ /* 0x0003e8000c101904 */
.L_x_23:
[----:B------:R-:W-:Y:S05]  /*0910*/  BSYNC.RECONVERGENT B1 ;  /* 0x0000000000017941 */ /* 0x000fea0003800200 */
.L_x_18:
[----:B------:R-:W-:Y:S01]  /*0920*/  HFMA2 R6, -RZ, RZ, 0.96630859375, -0.0022525787353515625 ;  /* 0x3bbb989dff067431 */ /* 0x000fe200000001ff */
[----:B-----5:R-:W-:Y:S01]  /*0930*/  FSEL R7, -R7, R7, P0 ;  /* 0x0000000707077208 */ /* 0x020fe20000000100 */
[----:B------:R-:W-:Y:S01]  /*0940*/  IMAD.MOV.U32 R9, RZ, RZ, 0x437c0000 ;  /* 0x437c0000ff097424 */ /* 0x000fe200078e00ff */
[----:B0-----:R-:W-:Y:S02]  /*0950*/  FSETP.GEU.AND P2, PT, R4, R5, PT ;  /* 0x000000050400720b */ /* 0x001fe40003f4e000 */
[----:B------:R-:W-:Y:S01]  /*0960*/  IADD3 R16, PT, PT, R16, 0x1, RZ ;  /* 0x0000000110107810 */ /* 0x000fe20007ffe0ff */
[----:B------:R-:W-:-:S04]  /*0970*/  FFMA R7, R11, R7, R20 ;  /* 0x000000070b077223 */ /* 0x000fc80000000014 */
[----:B------:R-:W-:-:S04]  /*0980*/  FFMA.SAT R6, R7, R6, 0.5 ;  /* 0x3f00000007067423 */ /* 0x000fc80000002006 */
[----:B------:R-:W-:-:S04]  /*0990*/  FFMA.RM R6, R6, R9, 12582913 ;  /* 0x4b40000106067423 */ /* 0x000fc80000004009 */
[C---:B------:R-:W-:Y:S01]  /*09a0*/  FADD R8, R6.reuse, -12583039 ;  /* 0xcb40007f06087421 */ /* 0x040fe20000000000 */
[----:B------:R-:W-:-:S03]  /*09b0*/  SHF.L.U32 R6, R6, 0x17, RZ ;  /* 0x0000001706067819 */ /* 0x000fc600000006ff */
[----:B------:R-:W-:-:S04]  /*09c0*/  FFMA R8, R7, 1.4426950216293334961, -R8 ;  /* 0x3fb8aa3b07087823 */ /* 0x000fc80000000808 */
[----:B------:R-:W-:-:S04]  /*09d0*/  FFMA R8, R7, 1.925963033500011079e-08, R8 ;  /* 0x32a5706007087823 */ /* 0x000fc80000000008 */
[----:B------:R-:W0:Y:S02]  /*09e0*/  MUFU.EX2 R7, R8 ;  /* 0x0000000800077308 */ /* 0x000e240000000800 */
[----:B0-----:R-:W-:-:S04]  /*09f0*/  FMUL R7, R6, R7 ;  /* 0x0000000706077220 */ /* 0x001fc80000400000 */
[----:B------:R-:W-:-:S05]  /*0a00*/  FMUL R18, R7, R18 ;  /* 0x0000001207127220 */ /* 0x000fca0000400000 */
[CC--:B------:R-:W-:Y:S02]  /*0a10*/  FSETP.GTU.AND P3, PT, R18.reuse, R5.reuse, PT ;  /* 0x000000051200720b */ /* 0x0c0fe40003f6c000 */
[----:B------:R-:W-:Y:S02]  /*0a20*/  FSETP.GE.AND P1, PT, R18, R5, PT ;  /* 0x000000051200720b */ /* 0x000fe40003f26000 */
[----:B------:R-:W-:Y:S02]  /*0a30*/  SEL R6, RZ, 0xffffffff, P3 ;  /* 0xffffffffff067807 */ /* 0x000fe40001800000 */
[----:B------:R-:W-:Y:S02]  /*0a40*/  @!P2 SEL R6, RZ, 0xffffffff, !P1 ;  /* 0xffffffffff06a807 */ /* 0x000fe40004800000 */
[----:B------:R-:W-:Y:S02]  /*0a50*/  ISETP.LT.AND P2, PT, R16, UR9, PT ;  /* 0x0000000910007c0c */ /* 0x000fe4000bf41270 */
[----:B------:R-:W-:-:S04]  /*0a60*/  LOP3.LUT R6, R6, 0x1, RZ, 0xc0, !PT ;  /* 0x0000000106067812 */ /* 0x000fc800078ec0ff */
[----:B------:R-:W-:-:S13]  /*0a70*/  ISETP.NE.U32.AND P1, PT, R6, 0x1, PT ;  /* 0x000000010600780c */ /* 0x000fda0003f25070 */
[----:B------:R-:W-:Y:S05]  /*0a80*/  @P1 BRA P2, `(.L_x_24) ;  /* 0xfffffff800501947 */ /* 0x000fea000103ffff */
[----:B------:R-:W-:Y:S05]  /*0a90*/  BSYNC.RECONVERGENT B0 ;  /* 0x0000000000007941 */ /* 0x000fea0003800200 */
.L_x_17:
[----:B------:R-:W-:-:S07]  /*0aa0*/  SEL R0, RZ, 0x1, P1 ;  /* 0x00000001ff007807 */ /* 0x000fce0000800000 */
.L_x_16:
[----:B------:R-:W0:Y:S02]  /*0ab0*/  LDCU.128 UR8, c[0x0][0x3b0] ;  /* 0x00007600ff0877ac */ /* 0x000e240008000c00 */
[----:B0-----:R-:W-:Y:S02]  /*0ac0*/  ISETP.NE.U32.AND P0, PT, RZ, UR10, PT ;  /* 0x0000000aff007c0c */ /* 0x001fe4000bf05070 */
[C---:B-1----:R-:W-:Y:S02]  /*0ad0*/  IADD3 R2, P1, PT, R10.reuse, UR8, RZ ;  /* 0x000000080a027c10 */ /* 0x042fe4000ff3e0ff */
[----:B------:R-:W-:Y:S02]  /*0ae0*/  ISETP.NE.AND.EX P0, PT, RZ, UR11, PT, P0 ;  /* 0x0000000bff007c0c */ /* 0x000fe4000bf05300 */
[----:B------:R-:W-:-:S05]  /*0af0*/  LEA.HI.X.SX32 R3, R10, UR9, 0x1, P1 ;  /* 0x000000090a037c11 */ /* 0x000fca00088f0eff */
[----:B------:R0:W-:Y:S06]  /*0b00*/  STG.E.U8 desc[UR4][R2.64], R0 ;  /* 0x0000000002007986 */ /* 0x0001ec000c101104 */
[----:B------:R-:W-:Y:S05]  /*0b10*/  @!P0 EXIT ;  /* 0x000000000000894d */ /* 0x000fea0003800000 */
[----:B0-----:R-:W0:Y:S02]  /*0b20*/  LDC.64 R2, c[0x0][0x3b8] ;  /* 0x0000ee00ff027b82 */ /* 0x001e240000000a00 */
[----:B0-----:R-:W-:-:S05]  /*0b30*/  IMAD.WIDE R10, R10, 0x4, R2 ;  /* 0x000000040a0a7825 */ /* 0x001fca00078e0202 */
[----:B------:R-:W-:Y:S01]  /*0b40*/  STG.E desc[UR4][R10.64], R18 ;  /* 0x000000120a007986 */ /* 0x000fe2000c101904 */
[----:B------:R-:W-:Y:S05]  /*0b50*/  EXIT ;  /* 0x000000000000794d */ /* 0x000fea0003800000 */
        .weak           $__internal_0_$__cuda_sm20_sqrt_rn_f32_slowpath
        .type           $__internal_0_$__cuda_sm20_sqrt_rn_f32_slowpath,@function
        .size           $__internal_0_$__cuda_sm20_sqrt_rn_f32_slowpath,(.L_x_36 - $__internal_0_$__cuda_sm20_sqrt_rn_f32_slowpath)
$__internal_0_$__cuda_sm20_sqrt_rn_f32_slowpath:
[----:B------:R-:W-:-:S13]  /*0b60*/  LOP3.LUT P1, RZ, R0, 0x7fffffff, RZ, 0xc0, !PT ;  /* 0x7fffffff00ff7812 */ /* 0x000fda000782c0ff */
[----:B------:R-:W-:Y:S01]  /*0b70*/  @!P1 IMAD.MOV.U32 R6, RZ, RZ, R0 ;  /* 0x000000ffff069224 */ /* 0x000fe200078e0000 */
[----:B------:R-:W-:Y:S06]  /*0b80*/  @!P1 BRA `(.L_x_25) ;  /* 0x0000000000409947 */ /* 0x000fec0003800000 */
[----:B------:R-:W-:-:S13]  /*0b90*/  FSETP.GEU.FTZ.AND P1, PT, R0, RZ, PT ;  /* 0x000000ff0000720b */ /* 0x000fda0003f3e000 */
[----:B------:R-:W-:Y:S01]  /*0ba0*/  @!P1 MOV R6, 0x7fffffff ;  /* 0x7fffffff00069802 */ /* 0x000fe20000000f00 */
[----:B------:R-:W-:Y:S06]  /*0bb0*/  @!P1 BRA `(.L_x_25) ;  /* 0x0000000000349947 */ /* 0x000fec0003800000 */
[----:B------:R-:W-:-:S13]  /*0bc0*/  FSETP.GTU.FTZ.AND P1, PT, |R0|, +INF , PT ;  /* 0x7f8000000000780b */ /* 0x000fda0003f3c200 */
[----:B------:R-:W-:Y:S01]  /*0bd0*/  @P1 FADD.FTZ R6, R0, 1 ;  /* 0x3f80000000061421 */ /* 0x000fe20000010000 */
[----:B------:R-:W-:Y:S06]  /*0be0*/  @P1 BRA `(.L_x_25) ;  /* 0x0000000000281947 */ /* 0x000fec0003800000 */
[----:B------:R-:W-:-:S13]  /*0bf0*/  FSETP.NEU.FTZ.AND P1, PT, |R0|, +INF , PT ;  /* 0x7f8000000000780b */ /* 0x000fda0003f3d200 */
[----:B------:R-:W-:-:S04]  /*0c00*/  @P1 FFMA R7, R0, 1.84467440737095516160e+19, RZ ;  /* 0x5f80000000071823 */ /* 0x000fc800000000ff */
[----:B------:R-:W0:Y:S02]  /*0c10*/  @P1 MUFU.RSQ R6, R7 ;  /* 0x0000000700061308 */ /* 0x000e240000001400 */
[----:B0-----:R-:W-:Y:S01]  /*0c20*/  @P1 FMUL.FTZ R8, R7, R6 ;  /* 0x0000000607081220 */ /* 0x001fe20000410000 */
[----:B------:R-:W-:Y:S01]  /*0c30*/  @P1 FMUL.FTZ R12, R6, 0.5 ;  /* 0x3f000000060c1820 */ /* 0x000fe20000410000 */
[----:B------:R-:W-:Y:S02]  /*0c40*/  @!P1 MOV R6, R0 ;  /* 0x0000000000069202 */ /* 0x000fe40000000f00 */
[----:B------:R-:W-:-:S04]  /*0c50*/  @P1 FADD.FTZ R9, -R8, -RZ ;  /* 0x800000ff08091221 */ /* 0x000fc80000010100 */
[----:B------:R-:W-:-:S04]  /*0c60*/  @P1 FFMA R9, R8, R9, R7 ;  /* 0x0000000908091223 */ /* 0x000fc80000000007 */
[----:B------:R-:W-:-:S04]  /*0c70*/  @P1 FFMA R9, R9, R12, R8 ;  /* 0x0000000c09091223 */ /* 0x000fc80000000008 */
[----:B------:R-:W-:-:S07]  /*0c80*/  @P1 FMUL.FTZ R6, R9, 2.3283064365386962891e-10 ;  /* 0x2f80000009061820 */ /* 0x000fce0000410000 */
.L_x_25:
[----:B------:R-:W-:Y:S02]  /*0c90*/  HFMA2 R7, -RZ, RZ, 0, 0 ;  /* 0x00000000ff077431 */ /* 0x000fe400000001ff */
[----:B------:R-:W-:Y:S01]  /*0ca0*/  IMAD.MOV.U32 R0, RZ, RZ, R6 ;  /* 0x000000ffff007224 */ /* 0x000fe200078e0006 */
[----:B------:R-:W-:-:S04]  /*0cb0*/  MOV R6, R13 ;  /* 0x0000000d00067202 */ /* 0x000fc80000000f00 */
[----:B------:R-:W-:Y:S05]  /*0cc0*/  RET.REL.NODEC R6 `(monte_carlo_pot_kernel) ;  /* 0xfffffff006cc7950 */ /* 0x000fea0003c3ffff */
.L_x_26:
        /* <DEDUP_REMOVED lines=11> */
.L_x_36:


//--------------------- .text.setup_random_states --------------------------
	.section	.text.setup_random_states,"ax",@progbits
	.align	128
        .global         setup_random_states
        .type           setup_random_states,@function
        .size           setup_random_states,(.L_x_39 - setup_random_states)
        .other          setup_random_states,@"STO_CUDA_ENTRY STV_DEFAULT"
setup_random_states:
.text.setup_random_states:
        /* <DEDUP_REMOVED lines=8> */
[----:B------:R-:W0:Y:S01]  /*0080*/  LDC.64 R2, c[0x0][0x388] ;  /* 0x0000e200ff027b82 */ /* 0x000e220000000a00 */
[----:B------:R-:W1:Y:S01]  /*0090*/  LDCU.64 UR4, c[0x0][0x358] ;  /* 0x00006b00ff0477ac */ /* 0x000e620008000a00 */
[----:B------:R-:W-:Y:S01]  /*00a0*/  ISETP.NE.AND P0, PT, R13, RZ, PT ;  /* 0x000000ff0d00720c */ /* 0x000fe20003f05270 */
[----:B------:R-:W-:Y:S05]  /*00b0*/  BSSY.RECONVERGENT B0, `(.L_x_27) ;  /* 0x00000e1000007945 */ /* 0x000fea0003800200 */
[----:B------:R-:W2:Y:S01]  /*00c0*/  LDC.64 R6, c[0x0][0x380] ;  /* 0x0000e000ff067b82 */ /* 0x000ea20000000a00 */
[----:B0-----:R-:W-:Y:S02]  /*00d0*/  LOP3.LUT R0, R2, 0xaad26b49, RZ, 0x3c, !PT ;  /* 0xaad26b4902007812 */ /* 0x001fe400078e3cff */
[----:B------:R-:W-:-:S03]  /*00e0*/  LOP3.LUT R2, R3, 0xf7dcefdd, RZ, 0x3c, !PT ;  /* 0xf7dcefdd03027812 */ /* 0x000fc600078e3cff */
[----:B------:R-:W-:Y:S02]  /*00f0*/  IMAD R0, R0, 0x4182bed5, RZ ;  /* 0x4182bed500007824 */ /* 0x000fe400078e02ff */
[----:B------:R-:W-:Y:S02]  /*0100*/  IMAD R3, R2, -0x658354e5, RZ ;  /* 0x9a7cab1b02037824 */ /* 0x000fe400078e02ff */
[----:B--2---:R-:W-:Y:S01]  /*0110*/  IMAD.WIDE R6, R13, 0x30, R6 ;  /* 0x000000300d067825 */ /* 0x004fe200078e0206 */
[C---:B------:R-:W-:Y:S02]  /*0120*/  LOP3.LUT R8, R0.reuse, 0x159a55e5, RZ, 0x3c, !PT ;  /* 0x159a55e500087812 */ /* 0x040fe400078e3cff */
[C---:B------:R-:W-:Y:S01]  /*0130*/  IADD3 R4, PT, PT, R0.reuse, 0x64f0c9, R3 ;  /* 0x0064f0c900047810 */ /* 0x040fe20007ffe003 */
[C---:B------:R-:W-:Y:S01]  /*0140*/  VIADD R5, R0.reuse, 0x75bcd15 ;  /* 0x075bcd1500057836 */ /* 0x040fe20000000000 */
[----:B------:R-:W-:Y:S01]  /*0150*/  LOP3.LUT R10, R3, 0x5491333, RZ, 0x3c, !PT ;  /* 0x05491333030a7812 */ /* 0x000fe200078e3cff */
[----:B------:R-:W-:-:S02]  /*0160*/  VIADD R11, R0, 0x583f19 ;  /* 0x00583f19000b7836 */ /* 0x000fc40000000000 */
[----:B------:R-:W-:Y:S01]  /*0170*/  VIADD R9, R3, 0x1f123bb5 ;  /* 0x1f123bb503097836 */ /* 0x000fe20000000000 */
[----:B-1----:R0:W-:Y:S04]  /*0180*/  STG.E.64 desc[UR4][R6.64], R4 ;  /* 0x0000000406007986 */ /* 0x0021e8000c101b04 */
[----:B------:R0:W-:Y:S04]  /*0190*/  STG.E.64 desc[UR4][R6.64+0x8], R8 ;  /* 0x0000080806007986 */ /* 0x0001e8000c101b04 */
[----:B------:R0:W-:Y:S01]  /*01a0*/  STG.E.64 desc[UR4][R6.64+0x10], R10 ;  /* 0x0000100a06007986 */ /* 0x0001e2000c101b04 */
[----:B------:R-:W-:Y:S05]  /*01b0*/  @!P0 BRA `(.L_x_28) ;  /* 0x0000000c00408947 */ /* 0x000fea0003800000 */
[----:B------:R-:W-:Y:S01]  /*01c0*/  SHF.R.S32.HI R0, RZ, 0x1f, R13 ;  /* 0x0000001fff007819 */ /* 0x000fe2000001140d */
[----:B------:R-:W-:-:S07]  /*01d0*/  IMAD.MOV.U32 R12, RZ, RZ, RZ ;  /* 0x000000ffff0c7224 */ /* 0x000fce00078e00ff */
.L_x_34:
[----:B-1----:R-:W-:Y:S01]  /*01e0*/  LOP3.LUT R2, R13, 0x3, RZ, 0xc0, !PT ;  /* 0x000000030d027812 */ /* 0x002fe200078ec0ff */
[----:B------:R-:W-:Y:S03]  /*01f0*/  BSSY.RECONVERGENT B1, `(.L_x_29) ;  /* 0x00000c6000017945 */ /* 0x000fe60003800200 */
[----:B------:R-:W-:-:S04]  /*0200*/  ISETP.NE.U32.AND P0, PT, R2, RZ, PT ;  /* 0x000000ff0200720c */ /* 0x000fc80003f05070 */
[----:B------:R-:W-:-:S13]  /*0210*/  ISETP.NE.AND.EX P0, PT, RZ, RZ, PT, P0 ;  /* 0x000000ffff00720c */ /* 0x000fda0003f05300 */
[----:B------:R-:W-:Y:S05]  /*0220*/  @!P0 BRA `(.L_x_30) ;  /* 0x0000000c00088947 */ /* 0x000fea0003800000 */
[----:B0-----:R-:W0:Y:S01]  /*0230*/  LDC.64 R8, c[0x4][RZ] ;  /* 0x01000000ff087b82 */ /* 0x001e220000000a00 */
[----:B------:R-:W-:Y:S02]  /*0240*/  IMAD.MOV.U32 R14, RZ, RZ, RZ ;  /* 0x000000ffff0e7224 */ /* 0x000fe400078e00ff */
[----:B0-----:R-:W-:-:S07]  /*0250*/  IMAD.WIDE.U32 R8, R12, 0xc80, R8 ;  /* 0x00000c800c087825 */ /* 0x001fce00078e0008 */
.L_x_33:
[----:B-1----:R-:W-:Y:S01]  /*0260*/  IMAD.MOV.U32 R15, RZ, RZ, RZ ;  /* 0x000000ffff0f7224 */ /* 0x002fe200078e00ff */
[----:B------:R-:W-:Y:S01]  /*0270*/  CS2R R2, SRZ ;  /* 0x0000000000027805 */ /* 0x000fe2000001ff00 */
[----:B------:R-:W-:Y:S01]  /*0280*/  IMAD.MOV.U32 R17, RZ, RZ, RZ ;  /* 0x000000ffff117224 */ /* 0x000fe200078e00ff */
[----:B------:R-:W-:-:S07]  /*0290*/  CS2R R4, SRZ ;  /* 0x0000000000047805 */ /* 0x000fce000001ff00 */
.L_x_32:
[----:B------:R-:W-:-:S05]  /*02a0*/  IMAD.WIDE.U32 R10, R17, 0x4, R6 ;  /* 0x00000004110a7825 */ /* 0x000fca00078e0006 */
[----:B------:R0:W5:Y:S01]  /*02b0*/  LDG.E R16, desc[UR4][R10.64+0x4] ;  /* 0x000004040a107981 */ /* 0x000162000c1e1900 */
[----:B------:R-:W-:-:S07]  /*02c0*/  IMAD.MOV.U32 R19, RZ, RZ, RZ ;  /* 0x000000ffff137224 */ /* 0x000fce00078e00ff */
.L_x_31:
[----:B-----5:R-:W-:Y:S01]  /*02d0*/  SHF.R.U32.HI R24, RZ, R19, R16 ;  /* 0x00000013ff187219 */ /* 0x020fe20000011610 */
[----:B0-----:R-:W-:-:S03]  /*02e0*/  IMAD.SHL.U32 R10, R17, 0x20, RZ ;  /* 0x00000020110a7824 */ /* 0x001fc600078e00ff */
[----:B------:R-:W-:Y:S01]  /*02f0*/  LOP3.LUT R11, R24, 0x1, RZ, 0xc0, !PT ;  /* 0x00000001180b7812 */ /* 0x000fe200078ec0ff */
[----:B------:R-:W-:-:S03]  /*0300*/  IMAD.IADD R10, R10, 0x1, R19 ;  /* 0x000000010a0a7824 */ /* 0x000fc600078e0213 */
[----:B------:R-:W-:Y:S01]  /*0310*/  ISETP.NE.U32.AND P0, PT, R11, 0x1, PT ;  /* 0x000000010b00780c */ /* 0x000fe20003f05070 */
[----:B------:R-:W-:-:S03]  /*0320*/  IMAD R11, R10, 0x5, RZ ;  /* 0x000000050a0b7824 */ /* 0x000fc600078e02ff */
[----:B------:R-:W-:Y:S01]  /*0330*/  R2P PR, R24, 0x7e ;  /* 0x0000007e18007804 */ /* 0x000fe20000000000 */
[----:B------:R-:W-:-:S08]  /*0340*/  IMAD.WIDE.U32 R10, R11, 0x4, R8 ;  /* 0x000000040b0a7825 */ /* 0x000fd000078e0008 */
[----:B------:R-:W2:Y:S04]  /*0350*/  @!P0 LDG.E R18, desc[UR4][R10.64] ;  /* 0x000000040a128981 */ /* 0x000ea8000c1e1900 */
[----:B------:R-:W3:Y:S04]  /*0360*/  @!P0 LDG.E R20, desc[UR4][R10.64+0x10] ;  /* 0x000010040a148981 */ /* 0x000ee8000c1e1900 */
[----:B------:R-:W4:Y:S04]  /*0370*/  @P1 LDG.E R22, desc[UR4][R10.64+0x14] ;  /* 0x000014040a161981 */ /* 0x000f28000c1e1900 */
[----:B------:R-:W4:Y:S04]  /*0380*/  @P2 LDG.E R26, desc[UR4][R10.64+0x28] ;  /* 0x000028040a1a2981 */ /* 0x000f28000c1e1900 */
[----:B------:R-:W4:Y:S04]  /*0390*/  @!P0 LDG.E R21, desc[UR4][R10.64+0x4] ;  /* 0x000004040a158981 */ /* 0x000f28000c1e1900 */
[----:B------:R-:W4:Y:S04]  /*03a0*/  @!P0 LDG.E R23, desc[UR4][R10.64+0xc] ;  /* 0x00000c040a178981 */ /* 0x000f28000c1e1900 */
[----:B------:R-:W4:Y:S04]  /*03b0*/  @P1 LDG.E R25, desc[UR4][R10.64+0x18] ;  /* 0x000018040a191981 */ /* 0x000f28000c1e1900 */
[----:B------:R-:W4:Y:S04]  /*03c0*/  @P3 LDG.E R28, desc[UR4][R10.64+0x3c] ;  /* 0x00003c040a1c3981 */ /* 0x000f28000c1e1900 */
[----:B------:R-:W4:Y:S01]  /*03d0*/  @P6 LDG.E R27, desc[UR4][R10.64+0x7c] ;  /* 0x00007c040a1b6981 */ /* 0x000f22000c1e1900 */
[----:B--2---:R-:W-:-:S03]  /*03e0*/  @!P0 LOP3.LUT R15, R15, R18, RZ, 0x3c, !PT ;  /* 0x000000120f0f8212 */ /* 0x004fc600078e3cff */
[----:B------:R-:W2:Y:S01]  /*03f0*/  @!P0 LDG.E R18, desc[UR4][R10.64+0x8] ;  /* 0x000008040a128981 */ /* 0x000ea2000c1e1900 */
[----:B---3--:R-:W-:-:S03]  /*0400*/  @!P0 LOP3.LUT R3, R3, R20, RZ, 0x3c, !PT ;  /* 0x0000001403038212 */ /* 0x008fc600078e3cff */
[----:B------:R-:W3:Y:S01]  /*0410*/  @P1 LDG.E R20, desc[UR4][R10.64+0x24] ;  /* 0x000024040a141981 */ /* 0x000ee2000c1e1900 */
[----:B----4-:R-:W-:-:S03]  /*0420*/  @P1 LOP3.LUT R15, R15, R22, RZ, 0x3c, !PT ;  /* 0x000000160f0f1212 */ /* 0x010fc600078e3cff */
[----:B------:R-:W4:Y:S01]  /*0430*/  @P2 LDG.E R22, desc[UR4][R10.64+0x38] ;  /* 0x000038040a162981 */ /* 0x000f22000c1e1900 */
[----:B------:R-:W-:-:S03]  /*0440*/  @P2 LOP3.LUT R15, R15, R26, RZ, 0x3c, !PT ;  /* 0x0000001a0f0f2212 */ /* 0x000fc600078e3cff */
[----:B------:R-:W4:Y:S01]  /*0450*/  @P4 LDG.E R26, desc[UR4][R10.64+0x50] ;  /* 0x000050040a1a4981 */ /* 0x000f22000c1e1900 */
[----:B------:R-:W-:-:S03]  /*0460*/  @!P0 LOP3.LUT R4, R4, R21, RZ, 0x3c, !PT ;  /* 0x0000001504048212 */ /* 0x000fc600078e3cff */
[----:B------:R-:W4:Y:S01]  /*0470*/  @P1 LDG.E R21, desc[UR4][R10.64+0x20] ;  /* 0x000020040a151981 */ /* 0x000f22000c1e1900 */
[----:B------:R-:W-:-:S03]  /*0480*/  @!P0 LOP3.LUT R2, R2, R23, RZ, 0x3c, !PT ;  /* 0x0000001702028212 */ /* 0x000fc600078e3cff */
[----:B------:R-:W4:Y:S01]  /*0490*/  @P2 LDG.E R23, desc[UR4][R10.64+0x2c] ;  /* 0x00002c040a172981 */ /* 0x000f22000c1e1900 */
[----:B------:R-:W-:-:S03]  /*04a0*/  @P1 LOP3.LUT R4, R4, R25, RZ, 0x3c, !PT ;  /* 0x0000001904041212 */ /* 0x000fc600078e3cff */
[----:B------:R-:W4:Y:S01]  /*04b0*/  @P2 LDG.E R25, desc[UR4][R10.64+0x34] ;  /* 0x000034040a192981 */ /* 0x000f22000c1e1900 */
[----:B--2---:R-:W-:-:S03]  /*04c0*/  @!P0 LOP3.LUT R5, R5, R18, RZ, 0x3c, !PT ;  /* 0x0000001205058212 */ /* 0x004fc600078e3cff */
[----:B------:R-:W2:Y:S01]  /*04d0*/  @P1 LDG.E R18, desc[UR4][R10.64+0x1c] ;  /* 0x00001c040a121981 */ /* 0x000ea2000c1e1900 */
[----:B---3--:R-:W-:-:S03]  /*04e0*/  @P1 LOP3.LUT R3, R3, R20, RZ, 0x3c, !PT ;  /* 0x0000001403031212 */ /* 0x008fc600078e3cff */
[----:B------:R-:W3:Y:S01]  /*04f0*/  @P2 LDG.E R20, desc[UR4][R10.64+0x30] ;  /* 0x000030040a142981 */ /* 0x000ee2000c1e1900 */
[----:B----4-:R-:W-:-:S03]  /*0500*/  @P2 LOP3.LUT R3, R3, R22, RZ, 0x3c, !PT ;  /* 0x0000001603032212 */ /* 0x010fc600078e3cff */
[----:B------:R-:W4:Y:S01]  /*0510*/  @P3 LDG.E R22, desc[UR4][R10.64+0x4c] ;  /* 0x00004c040a163981 */ /* 0x000f22000c1e1900 */
[----:B------:R-:W-:-:S04]  /*0520*/  @P3 LOP3.LUT R15, R15, R28, RZ, 0x3c, !PT ;  /* 0x0000001c0f0f3212 */ /* 0x000fc800078e3cff */
[----:B------:R-:W-:Y:S02]  /*0530*/  @P4 LOP3.LUT R15, R15, R26, RZ, 0x3c, !PT ;  /* 0x0000001a0f0f4212 */ /* 0x000fe400078e3cff */
[----:B------:R-:W-:Y:S01]  /*0540*/  @P1 LOP3.LUT R2, R2, R21, RZ, 0x3c, !PT ;  /* 0x0000001502021212 */ /* 0x000fe200078e3cff */
[----:B------:R-:W4:Y:S04]  /*0550*/  @P5 LDG.E R26, desc[UR4][R10.64+0x64] ;  /* 0x000064040a1a5981 */ /* 0x000f28000c1e1900 */
[----:B------:R-:W4:Y:S01]  /*0560*/  @P3 LDG.E R21, desc[UR4][R10.64+0x40] ;  /* 0x000040040a153981 */ /* 0x000f22000c1e1900 */
[----:B------:R-:W-:Y:S02]  /*0570*/  @P2 LOP3.LUT R4, R4, R23, RZ, 0x3c, !PT ;  /* 0x0000001704042212 */ /* 0x000fe400078e3cff */
[----:B------:R-:W-:Y:S01]  /*0580*/  @P2 LOP3.LUT R2, R2, R25, RZ, 0x3c, !PT ;  /* 0x0000001902022212 */ /* 0x000fe200078e3cff */
[----:B------:R-:W4:Y:S04]  /*0590*/  @P3 LDG.E R23, desc[UR4][R10.64+0x48] ;  /* 0x000048040a173981 */ /* 0x000f28000c1e1900 */
[----:B------:R-:W4:Y:S01]  /*05a0*/  @P4 LDG.E R25, desc[UR4][R10.64+0x54] ;  /* 0x000054040a194981 */ /* 0x000f22000c1e1900 */
[----:B--2---:R-:W-:-:S03]  /*05b0*/  @P1 LOP3.LUT R5, R5, R18, RZ, 0x3c, !PT ;  /* 0x0000001205051212 */ /* 0x004fc600078e3cff */
[----:B------:R-:W2:Y:S01]  /*05c0*/  @P3 LDG.E R18, desc[UR4][R10.64+0x44] ;  /* 0x000044040a123981 */ /* 0x000ea2000c1e1900 */
[----:B---3--:R-:W-:-:S03]  /*05d0*/  @P2 LOP3.LUT R5, R5, R20, RZ, 0x3c, !PT ;  /* 0x0000001405052212 */ /* 0x008fc600078e3cff */
[----:B------:R-:W3:Y:S01]  /*05e0*/  @P4 LDG.E R20, desc[UR4][R10.64+0x58] ;  /* 0x000058040a144981 */ /* 0x000ee2000c1e1900 */
[----:B----4-:R-:W-:-:S03]  /*05f0*/  @P3 LOP3.LUT R3, R3, R22, RZ, 0x3c, !PT ;  /* 0x0000001603033212 */ /* 0x010fc600078e3cff */
[----:B------:R-:W4:Y:S01]  /*0600*/  @P4 LDG.E R22, desc[UR4][R10.64+0x60] ;  /* 0x000060040a164981 */ /* 0x000f22000c1e1900 */
[----:B------:R-:W-:Y:S02]  /*0610*/  LOP3.LUT P0, RZ, R24, 0x80, RZ, 0xc0, !PT ;  /* 0x0000008018ff7812 */ /* 0x000fe4000780c0ff */
[----:B------:R-:W-:Y:S02]  /*0620*/  @P5 LOP3.LUT R15, R15, R26, RZ, 0x3c, !PT ;  /* 0x0000001a0f0f5212 */ /* 0x000fe400078e3cff */
[----:B------:R-:W4:Y:S01]  /*0630*/  @P6 LDG.E R26, desc[UR4][R10.64+0x78] ;  /* 0x000078040a1a6981 */ /* 0x000f22000c1e1900 */
[----:B------:R-:W-:-:S03]  /*0640*/  @P3 LOP3.LUT R4, R4, R21, RZ, 0x3c, !PT ;  /* 0x0000001504043212 */ /* 0x000fc600078e3cff */
[----:B------:R-:W4:Y:S01]  /*0650*/  @P4 LDG.E R21, desc[UR4][R10.64+0x5c] ;  /* 0x00005c040a154981 */ /* 0x000f22000c1e1900 */
[----:B------:R-:W-:-:S03]  /*0660*/  @P3 LOP3.LUT R2, R2, R23, RZ, 0x3c, !PT ;  /* 0x0000001702023212 */ /* 0x000fc600078e3cff */
[----:B------:R-:W4:Y:S01]  /*0670*/  @P5 LDG.E R23, desc[UR4][R10.64+0x68] ;  /* 0x000068040a175981 */ /* 0x000f22000c1e1900 */
[----:B------:R-:W-:-:S03]  /*0680*/  @P4 LOP3.LUT R4, R4, R25, RZ, 0x3c, !PT ;  /* 0x0000001904044212 */ /* 0x000fc600078e3cff */
[----:B------:R-:W4:Y:S01]  /*0690*/  @P5 LDG.E R25, desc[UR4][R10.64+0x70] ;  /* 0x000070040a195981 */ /* 0x000f22000c1e1900 */
[----:B--2---:R-:W-:-:S03]  /*06a0*/  @P3 LOP3.LUT R5, R5, R18, RZ, 0x3c, !PT ;  /* 0x0000001205053212 */ /* 0x004fc600078e3cff */
[----:B------:R-:W2:Y:S01]  /*06b0*/  @P5 LDG.E R18, desc[UR4][R10.64+0x6c] ;  /* 0x00006c040a125981 */ /* 0x000ea2000c1e1900 */
[----:B---3--:R-:W-:-:S03]  /*06c0*/  @P4 LOP3.LUT R5, R5, R20, RZ, 0x3c, !PT ;  /* 0x0000001405054212 */ /* 0x008fc600078e3cff */
[----:B------:R-:W3:Y:S01]  /*06d0*/  @P5 LDG.E R20, desc[UR4][R10.64+0x74] ;  /* 0x000074040a145981 */ /* 0x000ee2000c1e1900 */
[----:B----4-:R-:W-:-:S03]  /*06e0*/  @P4 LOP3.LUT R3, R3, R22, RZ, 0x3c, !PT ;  /* 0x0000001603034212 */ /* 0x010fc600078e3cff */
[----:B------:R-:W4:Y:S01]  /*06f0*/  @P0 LDG.E R22, desc[UR4][R10.64+0x8c] ;  /* 0x00008c040a160981 */ /* 0x000f22000c1e1900 */
[----:B------:R-:W-:-:S03]  /*0700*/  @P6 LOP3.LUT R15, R15, R26, RZ, 0x3c, !PT ;  /* 0x0000001a0f0f6212 */ /* 0x000fc600078e3cff */
        /* <DEDUP_REMOVED lines=13> */
[----:B------:R-:W-:Y:S02]  /*07e0*/  @P6 LOP3.LUT R4, R4, R27, RZ, 0x3c, !PT ;  /* 0x0000001b04046212 */ /* 0x000fe400078e3cff */
[----:B------:R-:W-:Y:S02]  /*07f0*/  @P6 LOP3.LUT R2, R2, R21, RZ, 0x3c, !PT ;  /* 0x0000001502026212 */ /* 0x000fe400078e3cff */
[----:B------:R-:W-:Y:S02]  /*0800*/  @P0 LOP3.LUT R4, R4, R23, RZ, 0x3c, !PT ;  /* 0x0000001704040212 */ /* 0x000fe400078e3cff */
[----:B------:R-:W-:Y:S02]  /*0810*/  @P0 LOP3.LUT R2, R2, R25, RZ, 0x3c, !PT ;  /* 0x0000001902020212 */ /* 0x000fe400078e3cff */
[----:B--2---:R-:W-:Y:S02]  /*0820*/  @P6 LOP3.LUT R5, R5, R18, RZ, 0x3c, !PT ;  /* 0x0000001205056212 */ /* 0x004fe400078e3cff */
[----:B---3--:R-:W-:-:S02]  /*0830*/  @P6 LOP3.LUT R3, R3, R20, RZ, 0x3c, !PT ;  /* 0x0000001403036212 */ /* 0x008fc400078e3cff */
[----:B----4-:R-:W-:Y:S02]  /*0840*/  @P0 LOP3.LUT R5, R5, R22, RZ, 0x3c, !PT ;  /* 0x0000001605050212 */ /* 0x010fe400078e3cff */
[----:B------:R-:W-:Y:S02]  /*0850*/  @P0 LOP3.LUT R3, R3, R26, RZ, 0x3c, !PT ;  /* 0x0000001a03030212 */ /* 0x000fe400078e3cff */
[----:B------:R-:W-:-:S13]  /*0860*/  R2P PR, R24.B1, 0x7f ;  /* 0x0000007f18007804 */ /* 0x000fda0000001000 */
[----:B------:R-:W2:Y:S04]  /*0870*/  @P0 LDG.E R18, desc[UR4][R10.64+0xa0] ;  /* 0x0000a0040a120981 */ /* 0x000ea8000c1e1900 */
[----:B------:R-:W3:Y:S04]  /*0880*/  @P1 LDG.E R22, desc[UR4][R10.64+0xb4] ;  /* 0x0000b4040a161981 */ /* 0x000ee8000c1e1900 */
[----:B------:R-:W4:Y:S04]  /*0890*/  @P2 LDG.E R26, desc[UR4][R10.64+0xc8] ;  /* 0x0000c8040a1a2981 */ /* 0x000f28000c1e1900 */
[----:B------:R-:W4:Y:S04]  /*08a0*/  @P3 LDG.E R28, desc[UR4][R10.64+0xdc] ;  /* 0x0000dc040a1c3981 */ /* 0x000f28000c1e1900 */
[----:B------:R-:W4:Y:S04]  /*08b0*/  @P0 LDG.E R23, desc[UR4][R10.64+0xa4] ;  /* 0x0000a4040a170981 */ /* 0x000f28000c1e1900 */
[----:B------:R-:W4:Y:S04]  /*08c0*/  @P0 LDG.E R20, desc[UR4][R10.64+0xa8] ;  /* 0x0000a8040a140981 */ /* 0x000f28000c1e1900 */
[----:B------:R-:W4:Y:S04]  /*08d0*/  @P4 LDG.E R25, desc[UR4][R10.64+0xf0] ;  /* 0x0000f0040a194981 */ /* 0x000f28000c1e1900 */
        /* <DEDUP_REMOVED lines=21> */
[----:B------:R-:W-:Y:S02]  /*0a30*/  LOP3.LUT P0, RZ, R24, 0x8000, RZ, 0xc0, !PT ;  /* 0x0000800018ff7812 */ /* 0x000fe4000780c0ff */
[----:B----4-:R-:W-:Y:S01]  /*0a40*/  @P5 LOP3.LUT R15, R15, R26, RZ, 0x3c, !PT ;  /* 0x0000001a0f0f5212 */ /* 0x010fe200078e3cff */
[----:B------:R-:W4:Y:S04]  /*0a50*/  @P3 LDG.E R24, desc[UR4][R10.64+0xe4] ;  /* 0x0000e4040a183981 */ /* 0x000f28000c1e1900 */
[----:B------:R-:W2:Y:S01]  /*0a60*/  @P6 LDG.E R26, desc[UR4][R10.64+0x118] ;  /* 0x000118040a1a6981 */ /* 0x000ea2000c1e1900 */
        /* <DEDUP_REMOVED lines=8> */
[----:B---3--:R-:W-:-:S03]  /*0af0*/  @P2 LOP3.LUT R3, R3, R22, RZ, 0x3c, !PT ;  /* 0x0000001603032212 */ /* 0x008fc600078e3cff */
[----:B------:R-:W3:Y:S01]  /*0b00*/  @P4 LDG.E R22, desc[UR4][R10.64+0x100] ;  /* 0x000100040a164981 */ /* 0x000ee2000c1e1900 */
[----:B--2---:R-:W-:-:S03]  /*0b10*/  @P6 LOP3.LUT R15, R15, R26, RZ, 0x3c, !PT ;  /* 0x0000001a0f0f6212 */ /* 0x004fc600078e3cff */
[----:B------:R-:W2:Y:S01]  /*0b20*/  @P0 LDG.E R26, desc[UR4][R10.64+0x12c] ;  /* 0x00012c040a1a0981 */ /* 0x000ea2000c1e1900 */
[----:B----4-:R-:W-:-:S03]  /*0b30*/  @P2 LOP3.LUT R2, R2, R23, RZ, 0x3c, !PT ;  /* 0x0000001702022212 */ /* 0x010fc600078e3cff */
[----:B------:R-:W4:Y:S01]  /*0b40*/  @P4 LDG.E R23, desc[UR4][R10.64+0xfc] ;  /* 0x0000fc040a174981 */ /* 0x000f22000c1e1900 */
[----:B------:R-:W-:-:S03]  /*0b50*/  @P2 LOP3.LUT R5, R5, R20, RZ, 0x3c, !PT ;  /* 0x0000001405052212 */ /* 0x000fc600078e3cff */
[----:B------:R-:W4:Y:S01]  /*0b60*/  @P4 LDG.E R20, desc[UR4][R10.64+0xf8] ;  /* 0x0000f8040a144981 */ /* 0x000f22000c1e1900 */
[----:B------:R-:W-:Y:S02]  /*0b70*/  @P3 LOP3.LUT R2, R2, R27, RZ, 0x3c, !PT ;  /* 0x0000001b02023212 */ /* 0x000fe400078e3cff */
[----:B------:R-:W-:Y:S01]  /*0b80*/  @P3 LOP3.LUT R4, R4, R25, RZ, 0x3c, !PT ;  /* 0x0000001904043212 */ /* 0x000fe200078e3cff */
[----:B------:R-:W4:Y:S01]  /*0b90*/  @P5 LDG.E R27, desc[UR4][R10.64+0x110] ;  /* 0x000110040a1b5981 */ /* 0x000f22000c1e1900 */
[----:B------:R-:W-:-:S03]  /*0ba0*/  @P3 LOP3.LUT R5, R5, R24, RZ, 0x3c, !PT ;  /* 0x0000001805053212 */ /* 0x000fc600078e3cff */
[----:B------:R-:W4:Y:S04]  /*0bb0*/  @P5 LDG.E R25, desc[UR4][R10.64+0x108] ;  /* 0x000108040a195981 */ /* 0x000f28000c1e1900 */
        /* <DEDUP_REMOVED lines=19> */
[----:B------:R-:W-:-:S05]  /*0cf0*/  VIADD R19, R19, 0x10 ;  /* 0x0000001013137836 */ /* 0x000fca0000000000 */
[----:B------:R-:W-:Y:S02]  /*0d00*/  ISETP.NE.AND P1, PT, R19, 0x20, PT ;  /* 0x000000201300780c */ /* 0x000fe40003f25270 */
[----:B------:R-:W-:Y:S02]  /*0d10*/  @P5 LOP3.LUT R3, R3, R18, RZ, 0x3c, !PT ;  /* 0x0000001203035212 */ /* 0x000fe400078e3cff */
[----:B------:R-:W-:Y:S02]  /*0d20*/  @P6 LOP3.LUT R4, R4, R21, RZ, 0x3c, !PT ;  /* 0x0000001504046212 */ /* 0x000fe400078e3cff */
[----:B---3--:R-:W-:-:S04]  /*0d30*/  @P6 LOP3.LUT R3, R3, R22, RZ, 0x3c, !PT ;  /* 0x0000001603036212 */ /* 0x008fc800078e3cff */
[----:B--2---:R-:W-:Y:S02]  /*0d40*/  @P0 LOP3.LUT R3, R3, R26, RZ, 0x3c, !PT ;  /* 0x0000001a03030212 */ /* 0x004fe400078e3cff */
[----:B----4-:R-:W-:Y:S02]  /*0d50*/  @P6 LOP3.LUT R2, R2, R23, RZ, 0x3c, !PT ;  /* 0x0000001702026212 */ /* 0x010fe400078e3cff */
[----:B------:R-:W-:Y:S02]  /*0d60*/  @P6 LOP3.LUT R5, R5, R20, RZ, 0x3c, !PT ;  /* 0x0000001405056212 */ /* 0x000fe400078e3cff */
[----:B------:R-:W-:Y:S02]  /*0d70*/  @P0 LOP3.LUT R2, R2, R27, RZ, 0x3c, !PT ;  /* 0x0000001b02020212 */ /* 0x000fe400078e3cff */
[----:B------:R-:W-:Y:S02]  /*0d80*/  @P0 LOP3.LUT R4, R4, R25, RZ, 0x3c, !PT ;  /* 0x0000001904040212 */ /* 0x000fe400078e3cff */
[----:B------:R-:W-:Y:S01]  /*0d90*/  @P0 LOP3.LUT R5, R5, R24, RZ, 0x3c, !PT ;  /* 0x0000001805050212 */ /* 0x000fe200078e3cff */
[----:B------:R-:W-:Y:S06]  /*0da0*/  @P1 BRA `(.L_x_31) ;  /* 0xfffffff400481947 */ /* 0x000fec000383ffff */
[----:B------:R-:W-:-:S05]  /*0db0*/  VIADD R17, R17, 0x1 ;  /* 0x0000000111117836 */ /* 0x000fca0000000000 */
[----:B------:R-:W-:-:S13]  /*0dc0*/  ISETP.NE.AND P0, PT, R17, 0x5, PT ;  /* 0x000000051100780c */ /* 0x000fda0003f05270 */
[----:B------:R-:W-:Y:S05]  /*0dd0*/  @P0 BRA `(.L_x_32) ;  /* 0xfffffff400300947 */ /* 0x000fea000383ffff */
[----:B------:R1:W-:Y:S01]  /*0de0*/  STG.E.64 desc[UR4][R6.64+0x8], R4 ;  /* 0x0000080406007986 */ /* 0x0003e2000c101b04 */
[----:B------:R-:W-:Y:S01]  /*0df0*/  VIADD R14, R14, 0x1 ;  /* 0x000000010e0e7836 */ /* 0x000fe20000000000 */
[----:B------:R-:W-:Y:S02]  /*0e00*/  LOP3.LUT R11, R13, 0x3, RZ, 0xc0, !PT ;  /* 0x000000030d0b7812 */ /* 0x000fe400078ec0ff */
[----:B------:R1:W-:Y:S02]  /*0e10*/  STG.E.64 desc[UR4][R6.64+0x10], R2 ;  /* 0x0000100206007986 */ /* 0x0003e4000c101b04 */
[----:B------:R-:W-:Y:S02]  /*0e20*/  ISETP.GE.U32.AND P0, PT, R14, R11, PT ;  /* 0x0000000b0e00720c */ /* 0x000fe40003f06070 */
[----:B------:R1:W-:Y:S11]  /*0e30*/  STG.E desc[UR4][R6.64+0x4], R15 ;  /* 0x0000040f06007986 */ /* 0x0003f6000c101904 */
[----:B------:R-:W-:Y:S05]  /*0e40*/  @!P0 BRA `(.L_x_33) ;  /* 0xfffffff400048947 */ /* 0x000fea000383ffff */
.L_x_30:
[----:B------:R-:W-:Y:S05]  /*0e50*/  BSYNC.RECONVERGENT B1 ;  /* 0x0000000000017941 */ /* 0x000fea0003800200 */
.L_x_29:
[C---:B------:R-:W-:Y:S01]  /*0e60*/  ISETP.GT.U32.AND P0, PT, R13.reuse, 0x3, PT ;  /* 0x000000030d00780c */ /* 0x040fe20003f04070 */
[----:B------:R-:W-:Y:S01]  /*0e70*/  VIADD R12, R12, 0x1 ;  /* 0x000000010c0c7836 */ /* 0x000fe20000000000 */
[--C-:B------:R-:W-:Y:S02]  /*0e80*/  SHF.R.U64 R13, R13, 0x2, R0.reuse ;  /* 0x000000020d0d7819 */ /* 0x100fe40000001200 */
[----:B------:R-:W-:Y:S02]  /*0e90*/  ISETP.GT.U32.AND.EX P0, PT, R0, RZ, PT, P0 ;  /* 0x000000ff0000720c */ /* 0x000fe40003f04100 */
[----:B------:R-:W-:-:S11]  /*0ea0*/  SHF.R.U32.HI R0, RZ, 0x2, R0 ;  /* 0x00000002ff007819 */ /* 0x000fd60000011600 */
[----:B------:R-:W-:Y:S05]  /*0eb0*/  @P0 BRA `(.L_x_34) ;  /* 0xfffffff000c80947 */ /* 0x000fea000383ffff */
.L_x_28:
[----:B------:R-:W-:Y:S05]  /*0ec0*/  BSYNC.RECONVERGENT B0 ;  /* 0x0000000000007941 */ /* 0x000fea0003800200 */
.L_x_27:
[----:B------:R-:W-:Y:S04]  /*0ed0*/  STG.E.64 desc[UR4][R6.64+0x18], RZ ;  /* 0x000018ff06007986 */ /* 0x000fe8000c101b04 */
[----:B------:R-:W-:Y:S04]  /*0ee0*/  STG.E desc[UR4][R6.64+0x20], RZ ;  /* 0x000020ff06007986 */ /* 0x000fe8000c101904 */
[----:B------:R-:W-:Y:S01]  /*0ef0*/  STG.E.64 desc[UR4][R6.64+0x28], RZ ;  /* 0x000028ff06007986 */ /* 0x000fe2000c101b04 */
[----:B------:R-:W-:Y:S05]  /*0f00*/  EXIT ;  /* 0x000000000000794d */ /* 0x000fea0003800000 */
.L_x_35:
        /* <DEDUP_REMOVED lines=15> */
.L_x_39:


//--------------------- .nv.global.init           --------------------------
	.section	.nv.global.init,"aw",@progbits
	.align	4
.nv.global.init:
	.type		mrg32k3aM1SubSeq,@object
	.size		mrg32k3aM1SubSeq,(mrg32k3aM2SubSeq - mrg32k3aM1SubSeq)
mrg32k3aM1SubSeq:
        /*0000*/ 	.byte	0x0b, 0xcc, 0xee, 0x04, 0x73, 0x29, 0x8b, 0x6f, 0xf6, 0x53, 0x03, 0xf6, 0x23, 0xf6, 0xea, 0xda
        /* <DEDUP_REMOVED lines=125> */
	.type		mrg32k3aM2SubSeq,@object
	.size		mrg32k3aM2SubSeq,(mrg32k3aM1 - mrg32k3aM2SubSeq)
mrg32k3aM2SubSeq:
        /* <DEDUP_REMOVED lines=126> */
	.type		mrg32k3aM1,@object
	.size		mrg32k3aM1,(mrg32k3aM1Seq - mrg32k3aM1)
mrg32k3aM1:
        /* <DEDUP_REMOVED lines=144> */
	.type		mrg32k3aM1Seq,@object
	.size		mrg32k3aM1Seq,(mrg32k3aM2 - mrg32k3aM1Seq)
mrg32k3aM1Seq:
        /* <DEDUP_REMOVED lines=144> */
	.type		mrg32k3aM2,@object
	.size		mrg32k3aM2,(mrg32k3aM2Seq - mrg32k3aM2)
mrg32k3aM2:
        /* <DEDUP_REMOVED lines=144> */
	.type		mrg32k3aM2Seq,@object
	.size		mrg32k3aM2Seq,(precalc_xorwow_matrix - mrg32k3aM2Seq)
mrg32k3aM2Seq:
        /* <DEDUP_REMOVED lines=144> */
	.type		precalc_xorwow_matrix,@object
	.size		precalc_xorwow_matrix,(precalc_xorwow_offset_matrix - precalc_xorwow_matrix)
precalc_xorwow_matrix:
        /* <DEDUP_REMOVED lines=6400> */
	.type		precalc_xorwow_offset_matrix,@object
	.size		precalc_xorwow_offset_matrix,(.L_1 - precalc_xorwow_offset_matrix)
precalc_xorwow_offset_matrix:
        /* <DEDUP_REMOVED lines=6400> */
.L_1:


//--------------------- .nv.shared.reserved.0     --------------------------
	.section	.nv.shared.reserved.0,"aw",@nobits
	.weak		__nv_reservedSMEM_offset_0_alias
	.size		__nv_reservedSMEM_offset_0_alias, 0, 64
	.other		__nv_reservedSMEM_offset_0_alias,@"STO_CUDA_RESERVED_SHARED STV_DEFAULT"
__nv_reservedSMEM_offset_0_alias:
	.zero		0
	.zero		64


//--------------------- .nv.constant0.reduce_touch_results --------------------------
	.section	.nv.constant0.reduce_touch_results,"a",@progbits
	.sectionflags	@""
	.align	4
.nv.constant0.reduce_touch_results:
	.zero		920


//--------------------- .nv.constant0.monte_carlo_pot_kernel --------------------------
	.section	.nv.constant0.monte_carlo_pot_kernel,"a",@progbits
	.sectionflags	@""
	.align	4
.nv.constant0.monte_carlo_pot_kernel:
	.zero		960


//--------------------- .nv.constant0.setup_random_states --------------------------
	.section	.nv.constant0.setup_random_states,"a",@progbits
	.sectionflags	@""
	.align	4
.nv.constant0.setup_random_states:
	.zero		916


//--------------------- SYMBOLS --------------------------

	.type		.nv.reservedSmem.offset0,@object
	.size		.nv.reservedSmem.offset0,0x4
